// auto-generated by cutlass_sweep.conv — config: {"arch": "sm_90", "cluster_m": 2, "cluster_n": 1, "conv_kind": "fprop", "dtype": "fp16", "ndim": 3, "tile_k": 32, "tile_m": 128, "tile_n": 128}
#include "cutlass/cutlass.h"
#include "cute/tensor.hpp"
#include "cutlass/kernel_hardware_info.hpp"
#include "cutlass/conv/convolution.h"
#include "cutlass/conv/dispatch_policy.hpp"
#include "cutlass/conv/collective/collective_builder.hpp"
#include "cutlass/conv/kernel/conv_universal.hpp"
#include "cutlass/conv/device/conv_universal_adapter.hpp"
#include "cutlass/epilogue/collective/collective_builder.hpp"

using namespace cute;
using Elem = cutlass::half_t;
using Acc  = float;
using LayoutAB = cutlass::layout::TensorNDHWC;
using LayoutC  = cutlass::layout::TensorNDHWC;
constexpr auto ConvOp = cutlass::conv::Operator::kFprop;
using TileShape    = Shape<_128, _128, Shape<_32>>;
using ClusterShape = Shape<_2, _1, _1>;

using CollectiveEpilogue = typename cutlass::epilogue::collective::CollectiveBuilder<
    cutlass::arch::Sm90, cutlass::arch::OpClassTensorOp,
    TileShape, ClusterShape,
    cutlass::epilogue::collective::EpilogueTileAuto,
    Acc, Acc,
    Elem, LayoutC, 128 / cutlass::sizeof_bits<Elem>::value,
    Elem, LayoutC, 128 / cutlass::sizeof_bits<Elem>::value,
    cutlass::epilogue::collective::EpilogueScheduleAuto
  >::CollectiveOp;

using CollectiveMainloop = typename cutlass::conv::collective::CollectiveBuilder<
    cutlass::arch::Sm90, cutlass::arch::OpClassTensorOp, ConvOp,
    Elem, LayoutAB, 128 / cutlass::sizeof_bits<Elem>::value,
    Elem, LayoutAB, 128 / cutlass::sizeof_bits<Elem>::value,
    Acc,
    TileShape, ClusterShape,
    cutlass::conv::collective::StageCountAutoCarveout<
        static_cast<int>(sizeof(typename CollectiveEpilogue::SharedStorage))>,
    cutlass::conv::collective::KernelScheduleAuto
  >::CollectiveOp;

using ProblemShape = cutlass::conv::ConvProblemShape<
    ConvOp, CollectiveMainloop::DispatchPolicy::NumSpatialDimensions>;
using ConvKernel = cutlass::conv::kernel::ConvUniversal<
    ProblemShape, CollectiveMainloop, CollectiveEpilogue>;
using Conv = cutlass::conv::device::ConvUniversalAdapter<ConvKernel>;

auto* _anchor = &cutlass::device_kernel<ConvKernel>;


// ===== COMPILED SASS (sm_90a) =====

	.target	sm_90a

	.elftype	@"ET_EXEC"


//--------------------- .note.nv.tkinfo           --------------------------
	.section	.note.nv.tkinfo,"",@"SHT_NOTE"
	.sectionflags	@"SHF_NOTE_NV_TKINFO"
	.tkinfo
        /*0018*/ 	.word	0x00000002
        /*0030*/ 	.string	""
        /*0030*/ 	.string	"ptxas"
        /*0030*/ 	.string	"Cuda compilation tools, release 13.0, V13.0.88"
        /*0030*/ 	.string	"Build cuda_13.0.r13.0/compiler.36424714_0"
        /*0030*/ 	.string	"-arch sm_90a -m 64 "



//--------------------- .note.nv.cuinfo           --------------------------
	.section	.note.nv.cuinfo,"",@"SHT_NOTE"
	.sectionflags	@"SHF_NOTE_NV_CUINFO"
        /*0018*/ 	.short	0x0002
        /*001a*/ 	.short	0x005a
        /*001c*/ 	.short	0x0082
	.zero		2


//--------------------- .nv.info                  --------------------------
	.section	.nv.info,"",@"SHT_CUDA_INFO"
	.align	4


	//----- nvinfo : EIATTR_REGCOUNT
	.align		4
        /*0000*/ 	.byte	0x04, 0x2f
        /*0002*/ 	.short	(.L_12 - .L_11)
	.align		4
.L_11:
        /*0004*/ 	.word	index@(_ZN7cutlass13device_kernelINS_4conv6kernel13ConvUniversalINS1_16ConvProblemShapeILNS1_8OperatorE0ELi3EEENS1_10collective14CollectiveConvINS1_46MainloopSm90TmaGmmaWarpSpecializedImplicitGemmILS5_0ELi14ELi3EN4cute5tupleIJNSA_1CILi2EEENSC_ILi1EEESE_EEENS1_36KernelImplicitTmaWarpSpecializedSm90ELi1EEENSB_IJNSC_ILi128EEESI_NSB_IJNSC_ILi32EEEEEEEEENS_6half_tESM_NSA_8TiledMMAINSA_8MMA_AtomIJNSA_4SM904GMMA26MMA_64x128x16_F32F16F16_SSILNSQ_5MajorE0ELSS_0ELNSQ_7ScaleInE1ELST_1EEEEEENSA_6LayoutINSB_IJSE_SE_SE_EEENSB_IJNSC_ILi0EEESY_SY_EEEEENSB_IJNSA_10UnderscoreES11_S11_EEEEENS7_6detail26Sm90ImplicitGemmTileTraitsINSA_20SM90_TMA_LOAD_IM2COLENSA_14ComposedLayoutINSA_7SwizzleILi2ELi4ELi3EEENSA_18smem_ptr_flag_bitsILi16EEENSW_INSB_IJNSB_IJNSC_ILi8EEENSC_ILi16EEEEEENSB_IJSJ_SE_EEENSB_IJSE_NSC_ILi14EEEEEEEEENSB_IJNSB_IJSJ_NSC_ILi256EEEEEENSB_IJSE_SY_EEENSB_IJSY_NSC_ILi4096EEEEEEEEEEEEEvEENS15_INSA_23SM90_TMA_LOAD_MULTICASTES1Q_vEEEENS_8epilogue10collective6detail29Sm90TmaWarpSpecializedAdapterINS1W_15DefaultEpilogueISM_NSB_IJNSB_IJllllEEESE_SY_EEES21_NS1V_6thread17LinearCombinationISM_Li1EffLNS22_9ScaleType4KindE0ELNS_15FloatRoundStyleE2ESM_EENS_4gemm15EpilogueDefaultEEEEEvvEEEEvNT_6ParamsE)
        /*0008*/ 	.word	0x0000009a


	//----- nvinfo : EIATTR_FRAME_SIZE
	.align		4
.L_12:
        /*000c*/ 	.byte	0x04, 0x11
        /*000e*/ 	.short	(.L_14 - .L_13)
	.align		4
.L_13:
        /*0010*/ 	.word	index@(_ZN7cutlass13device_kernelINS_4conv6kernel13ConvUniversalINS1_16ConvProblemShapeILNS1_8OperatorE0ELi3EEENS1_10collective14CollectiveConvINS1_46MainloopSm90TmaGmmaWarpSpecializedImplicitGemmILS5_0ELi14ELi3EN4cute5tupleIJNSA_1CILi2EEENSC_ILi1EEESE_EEENS1_36KernelImplicitTmaWarpSpecializedSm90ELi1EEENSB_IJNSC_ILi128EEESI_NSB_IJNSC_ILi32EEEEEEEEENS_6half_tESM_NSA_8TiledMMAINSA_8MMA_AtomIJNSA_4SM904GMMA26MMA_64x128x16_F32F16F16_SSILNSQ_5MajorE0ELSS_0ELNSQ_7ScaleInE1ELST_1EEEEEENSA_6LayoutINSB_IJSE_SE_SE_EEENSB_IJNSC_ILi0EEESY_SY_EEEEENSB_IJNSA_10UnderscoreES11_S11_EEEEENS7_6detail26Sm90ImplicitGemmTileTraitsINSA_20SM90_TMA_LOAD_IM2COLENSA_14ComposedLayoutINSA_7SwizzleILi2ELi4ELi3EEENSA_18smem_ptr_flag_bitsILi16EEENSW_INSB_IJNSB_IJNSC_ILi8EEENSC_ILi16EEEEEENSB_IJSJ_SE_EEENSB_IJSE_NSC_ILi14EEEEEEEEENSB_IJNSB_IJSJ_NSC_ILi256EEEEEENSB_IJSE_SY_EEENSB_IJSY_NSC_ILi4096EEEEEEEEEEEEEvEENS15_INSA_23SM90_TMA_LOAD_MULTICASTES1Q_vEEEENS_8epilogue10collective6detail29Sm90TmaWarpSpecializedAdapterINS1W_15DefaultEpilogueISM_NSB_IJNSB_IJllllEEESE_SY_EEES21_NS1V_6thread17LinearCombinationISM_Li1EffLNS22_9ScaleType4KindE0ELNS_15FloatRoundStyleE2ESM_EENS_4gemm15EpilogueDefaultEEEEEvvEEEEvNT_6ParamsE)
        /*0014*/ 	.word	0x00000000


	//----- nvinfo : EIATTR_MIN_STACK_SIZE
	.align		4
.L_14:
        /*0018*/ 	.byte	0x04, 0x12
        /*001a*/ 	.short	(.L_16 - .L_15)
	.align		4
.L_15:
        /*001c*/ 	.word	index@(_ZN7cutlass13device_kernelINS_4conv6kernel13ConvUniversalINS1_16ConvProblemShapeILNS1_8OperatorE0ELi3EEENS1_10collective14CollectiveConvINS1_46MainloopSm90TmaGmmaWarpSpecializedImplicitGemmILS5_0ELi14ELi3EN4cute5tupleIJNSA_1CILi2EEENSC_ILi1EEESE_EEENS1_36KernelImplicitTmaWarpSpecializedSm90ELi1EEENSB_IJNSC_ILi128EEESI_NSB_IJNSC_ILi32EEEEEEEEENS_6half_tESM_NSA_8TiledMMAINSA_8MMA_AtomIJNSA_4SM904GMMA26MMA_64x128x16_F32F16F16_SSILNSQ_5MajorE0ELSS_0ELNSQ_7ScaleInE1ELST_1EEEEEENSA_6LayoutINSB_IJSE_SE_SE_EEENSB_IJNSC_ILi0EEESY_SY_EEEEENSB_IJNSA_10UnderscoreES11_S11_EEEEENS7_6detail26Sm90ImplicitGemmTileTraitsINSA_20SM90_TMA_LOAD_IM2COLENSA_14ComposedLayoutINSA_7SwizzleILi2ELi4ELi3EEENSA_18smem_ptr_flag_bitsILi16EEENSW_INSB_IJNSB_IJNSC_ILi8EEENSC_ILi16EEEEEENSB_IJSJ_SE_EEENSB_IJSE_NSC_ILi14EEEEEEEEENSB_IJNSB_IJSJ_NSC_ILi256EEEEEENSB_IJSE_SY_EEENSB_IJSY_NSC_ILi4096EEEEEEEEEEEEEvEENS15_INSA_23SM90_TMA_LOAD_MULTICASTES1Q_vEEEENS_8epilogue10collective6detail29Sm90TmaWarpSpecializedAdapterINS1W_15DefaultEpilogueISM_NSB_IJNSB_IJllllEEESE_SY_EEES21_NS1V_6thread17LinearCombinationISM_Li1EffLNS22_9ScaleType4KindE0ELNS_15FloatRoundStyleE2ESM_EENS_4gemm15EpilogueDefaultEEEEEvvEEEEvNT_6ParamsE)
        /*0020*/ 	.word	0x00000000
.L_16:


//--------------------- .nv.compat                --------------------------
	.section	.nv.compat,"",@"SHT_CUDA_COMPAT_INFO"
	.align	4
        /*0000*/ 	.byte	0x02, 0x09, 0x01, 0x00, 0x02, 0x02, 0x04, 0x00, 0x02, 0x05, 0x05, 0x00, 0x03, 0x07, 0x01, 0x01
        /*0010*/ 	.byte	0x02, 0x03, 0x01, 0x00, 0x02, 0x06, 0x01, 0x00, 0x04, 0x0b, 0x08, 0x00, 0x00, 0x00, 0x00, 0x00
        /*0020*/ 	.byte	0x00, 0x00, 0x00, 0x00


//--------------------- .nv.info._ZN7cutlass13device_kernelINS_4conv6kernel13ConvUniversalINS1_16ConvProblemShapeILNS1_8OperatorE0ELi3EEENS1_10collective14CollectiveConvINS1_46MainloopSm90TmaGmmaWarpSpecializedImplicitGemmILS5_0ELi14ELi3EN4cute5tupleIJNSA_1CILi2EEENSC_ILi1EEESE_EEENS1_36KernelImplicitTmaWarpSpecializedSm90ELi1EEENSB_IJNSC_ILi128EEESI_NSB_IJNSC_ILi32EEEEEEEEENS_6half_tESM_NSA_8TiledMMAINSA_8MMA_AtomIJNSA_4SM904GMMA26MMA_64x128x16_F32F16F16_SSILNSQ_5MajorE0ELSS_0ELNSQ_7ScaleInE1ELST_1EEEEEENSA_6LayoutINSB_IJSE_SE_SE_EEENSB_IJNSC_ILi0EEESY_SY_EEEEENSB_IJNSA_10UnderscoreES11_S11_EEEEENS7_6detail26Sm90ImplicitGemmTileTraitsINSA_20SM90_TMA_LOAD_IM2COLENSA_14ComposedLayoutINSA_7SwizzleILi2ELi4ELi3EEENSA_18smem_ptr_flag_bitsILi16EEENSW_INSB_IJNSB_IJNSC_ILi8EEENSC_ILi16EEEEEENSB_IJSJ_SE_EEENSB_IJSE_NSC_ILi14EEEEEEEEENSB_IJNSB_IJSJ_NSC_ILi256EEEEEENSB_IJSE_SY_EEENSB_IJSY_NSC_ILi4096EEEEEEEEEEEEEvEENS15_INSA_23SM90_TMA_LOAD_MULTICASTES1Q_vEEEENS_8epilogue10collective6detail29Sm90TmaWarpSpecializedAdapterINS1W_15DefaultEpilogueISM_NSB_IJNSB_IJllllEEESE_SY_EEES21_NS1V_6thread17LinearCombinationISM_Li1EffLNS22_9ScaleType4KindE0ELNS_15FloatRoundStyleE2ESM_EENS_4gemm15EpilogueDefaultEEEEEvvEEEEvNT_6ParamsE --------------------------
	.section	.nv.info._ZN7cutlass13device_kernelINS_4conv6kernel13ConvUniversalINS1_16ConvProblemShapeILNS1_8OperatorE0ELi3EEENS1_10collective14CollectiveConvINS1_46MainloopSm90TmaGmmaWarpSpecializedImplicitGemmILS5_0ELi14ELi3EN4cute5tupleIJNSA_1CILi2EEENSC_ILi1EEESE_EEENS1_36KernelImplicitTmaWarpSpecializedSm90ELi1EEENSB_IJNSC_ILi128EEESI_NSB_IJNSC_ILi32EEEEEEEEENS_6half_tESM_NSA_8TiledMMAINSA_8MMA_AtomIJNSA_4SM904GMMA26MMA_64x128x16_F32F16F16_SSILNSQ_5MajorE0ELSS_0ELNSQ_7ScaleInE1ELST_1EEEEEENSA_6LayoutINSB_IJSE_SE_SE_EEENSB_IJNSC_ILi0EEESY_SY_EEEEENSB_IJNSA_10UnderscoreES11_S11_EEEEENS7_6detail26Sm90ImplicitGemmTileTraitsINSA_20SM90_TMA_LOAD_IM2COLENSA_14ComposedLayoutINSA_7SwizzleILi2ELi4ELi3EEENSA_18smem_ptr_flag_bitsILi16EEENSW_INSB_IJNSB_IJNSC_ILi8EEENSC_ILi16EEEEEENSB_IJSJ_SE_EEENSB_IJSE_NSC_ILi14EEEEEEEEENSB_IJNSB_IJSJ_NSC_ILi256EEEEEENSB_IJSE_SY_EEENSB_IJSY_NSC_ILi4096EEEEEEEEEEEEEvEENS15_INSA_23SM90_TMA_LOAD_MULTICASTES1Q_vEEEENS_8epilogue10collective6detail29Sm90TmaWarpSpecializedAdapterINS1W_15DefaultEpilogueISM_NSB_IJNSB_IJllllEEESE_SY_EEES21_NS1V_6thread17LinearCombinationISM_Li1EffLNS22_9ScaleType4KindE0ELNS_15FloatRoundStyleE2ESM_EENS_4gemm15EpilogueDefaultEEEEEvvEEEEvNT_6ParamsE,"",@"SHT_CUDA_INFO"
	.sectionflags	@""
	.align	4


	//----- nvinfo : EIATTR_CUDA_API_VERSION
	.align		4
        /*0000*/ 	.byte	0x04, 0x37
        /*0002*/ 	.short	(.L_18 - .L_17)
.L_17:
        /*0004*/ 	.word	0x00000082


	//----- nvinfo : EIATTR_KPARAM_INFO
	.align		4
.L_18:
        /*0008*/ 	.byte	0x04, 0x17
        /*000a*/ 	.short	(.L_20 - .L_19)
.L_19:
        /*000c*/ 	.word	0x00000000
        /*0010*/ 	.short	0x0000
        /*0012*/ 	.short	0x0070
        /*0014*/ 	.byte	0x00, 0xf0, 0x01, 0x10


	//----- nvinfo : EIATTR_SPARSE_MMA_MASK
	.align		4
.L_20:
        /*0018*/ 	.byte	0x03, 0x50
        /*001a*/ 	.short	0x0000


	//----- nvinfo : EIATTR_MAXREG_COUNT
	.align		4
        /*001c*/ 	.byte	0x03, 0x1b
        /*001e*/ 	.short	0x00ff


	//----- nvinfo : EIATTR_NUM_BARRIERS
	.align		4
        /*0020*/ 	.byte	0x02, 0x4c
        /*0022*/ 	.byte	0x01
	.zero		1


	//----- nvinfo : EIATTR_MERCURY_ISA_VERSION
	.align		4
        /*0024*/ 	.byte	0x03, 0x5f
        /*0026*/ 	.short	0x0101


	//----- nvinfo : EIATTR_COOP_GROUP_MASK_REGIDS
	.align		4
        /*0028*/ 	.byte	0x04, 0x29
        /*002a*/ 	.short	(.L_22 - .L_21)


	//   ....[0]....
.L_21:
        /*002c*/ 	.word	0xffffffff


	//   ....[1]....
        /*0030*/ 	.word	0xffffffff


	//   ....[2]....
        /*0034*/ 	.word	0xffffffff


	//   ....[3]....
        /*0038*/ 	.word	0xffffffff


	//----- nvinfo : EIATTR_COOP_GROUP_INSTR_OFFSETS
	.align		4
.L_22:
        /*003c*/ 	.byte	0x04, 0x28
        /*003e*/ 	.short	(.L_24 - .L_23)


	//   ....[0]....
.L_23:
        /*0040*/ 	.word	0x00000070


	//   ....[1]....
        /*0044*/ 	.word	0x00000080


	//   ....[2]....
        /*0048*/ 	.word	0x00000140


	//   ....[3]....
        /*004c*/ 	.word	0x00000810


	//----- nvinfo : EIATTR_MBARRIER_INSTR_OFFSETS
	.align		4
.L_24:
        /*0050*/ 	.byte	0x04, 0x39
        /*0052*/ 	.short	(.L_26 - .L_25)


	//   ....[0]....
.L_25:
        /*0054*/ 	.word	0x00000310
        /*0058*/ 	.word	0x000000ff
        /*005c*/ 	.word	0x00038000
        /*0060*/ 	.short	0x0100
        /*0062*/ 	.byte	0x08
	.zero		1


	//   ....[1]....
        /*0064*/ 	.word	0x00000320
        /*0068*/ 	.word	0x000000ff
        /*006c*/ 	.word	0x00038070
        /*0070*/ 	.short	0x0100
        /*0072*/ 	.byte	0x08
	.zero		1


	//   ....[2]....
        /*0074*/ 	.word	0x00000330
        /*0078*/ 	.word	0x000000ff
        /*007c*/ 	.word	0x00038008
        /*0080*/ 	.short	0x0100
        /*0082*/ 	.byte	0x08
	.zero		1


	//   ....[3]....
        /*0084*/ 	.word	0x00000340
        /*0088*/ 	.word	0x000000ff
        /*008c*/ 	.word	0x00038078
        /*0090*/ 	.short	0x0100
        /*0092*/ 	.byte	0x08
	.zero		1


	//   ....[4]....
        /*0094*/ 	.word	0x00000350
        /*0098*/ 	.word	0x000000ff
        /*009c*/ 	.word	0x00038010
        /*00a0*/ 	.short	0x0100
        /*00a2*/ 	.byte	0x08
	.zero		1


	//   ....[5]....
        /*00a4*/ 	.word	0x00000360
        /*00a8*/ 	.word	0x000000ff
        /*00ac*/ 	.word	0x00038080
        /*00b0*/ 	.short	0x0100
        /*00b2*/ 	.byte	0x08
	.zero		1


	//   ....[6]....
        /*00b4*/ 	.word	0x00000370
        /*00b8*/ 	.word	0x000000ff
        /*00bc*/ 	.word	0x00038018
        /*00c0*/ 	.short	0x0100
        /*00c2*/ 	.byte	0x08
	.zero		1


	//   ....[7]....
        /*00c4*/ 	.word	0x00000380
        /*00c8*/ 	.word	0x000000ff
        /*00cc*/ 	.word	0x00038088
        /*00d0*/ 	.short	0x0100
        /*00d2*/ 	.byte	0x08
	.zero		1


	//   ....[8]....
        /*00d4*/ 	.word	0x00000390
        /*00d8*/ 	.word	0x000000ff
        /*00dc*/ 	.word	0x00038020
        /*00e0*/ 	.short	0x0100
        /*00e2*/ 	.byte	0x08
	.zero		1


	//   ....[9]....
        /*00e4*/ 	.word	0x000003a0
        /*00e8*/ 	.word	0x000000ff
        /*00ec*/ 	.word	0x00038090
        /*00f0*/ 	.short	0x0100
        /*00f2*/ 	.byte	0x08
	.zero		1


	//   ....[10]....
        /*00f4*/ 	.word	0x000003b0
        /*00f8*/ 	.word	0x000000ff
        /*00fc*/ 	.word	0x00038028
        /*0100*/ 	.short	0x0100
        /*0102*/ 	.byte	0x08
	.zero		1


	//   ....[11]....
        /*0104*/ 	.word	0x000003c0
        /*0108*/ 	.word	0x000000ff
        /*010c*/ 	.word	0x00038098
        /*0110*/ 	.short	0x0100
        /*0112*/ 	.byte	0x08
	.zero		1


	//   ....[12]....
        /*0114*/ 	.word	0x000003d0
        /*0118*/ 	.word	0x000000ff
        /*011c*/ 	.word	0x00038030
        /*0120*/ 	.short	0x0100
        /*0122*/ 	.byte	0x08
	.zero		1


	//   ....[13]....
        /*0124*/ 	.word	0x000003e0
        /*0128*/ 	.word	0x000000ff
        /*012c*/ 	.word	0x000380a0
        /*0130*/ 	.short	0x0100
        /*0132*/ 	.byte	0x08
	.zero		1


	//   ....[14]....
        /*0134*/ 	.word	0x000003f0
        /*0138*/ 	.word	0x000000ff
        /*013c*/ 	.word	0x00038038
        /*0140*/ 	.short	0x0100
        /*0142*/ 	.byte	0x08
	.zero		1


	//   ....[15]....
        /*0144*/ 	.word	0x00000400
        /*0148*/ 	.word	0x000000ff
        /*014c*/ 	.word	0x000380a8
        /*0150*/ 	.short	0x0100
        /*0152*/ 	.byte	0x08
	.zero		1


	//   ....[16]....
        /*0154*/ 	.word	0x00000410
        /*0158*/ 	.word	0x000000ff
        /*015c*/ 	.word	0x00038040
        /*0160*/ 	.short	0x0100
        /*0162*/ 	.byte	0x08
	.zero		1


	//   ....[17]....
        /*0164*/ 	.word	0x00000420
        /*0168*/ 	.word	0x000000ff
        /*016c*/ 	.word	0x000380b0
        /*0170*/ 	.short	0x0100
        /*0172*/ 	.byte	0x08
	.zero		1


	//   ....[18]....
        /*0174*/ 	.word	0x00000430
        /*0178*/ 	.word	0x000000ff
        /*017c*/ 	.word	0x00038048
        /*0180*/ 	.short	0x0100
        /*0182*/ 	.byte	0x08
	.zero		1


	//   ....[19]....
        /*0184*/ 	.word	0x00000440
        /*0188*/ 	.word	0x000000ff
        /*018c*/ 	.word	0x000380b8
        /*0190*/ 	.short	0x0100
        /*0192*/ 	.byte	0x08
	.zero		1


	//   ....[20]....
        /*0194*/ 	.word	0x00000450
        /*0198*/ 	.word	0x000000ff
        /*019c*/ 	.word	0x00038050
        /*01a0*/ 	.short	0x0100
        /*01a2*/ 	.byte	0x08
	.zero		1


	//   ....[21]....
        /*01a4*/ 	.word	0x00000460
        /*01a8*/ 	.word	0x000000ff
        /*01ac*/ 	.word	0x000380c0
        /*01b0*/ 	.short	0x0100
        /*01b2*/ 	.byte	0x08
	.zero		1


	//   ....[22]....
        /*01b4*/ 	.word	0x00000470
        /*01b8*/ 	.word	0x000000ff
        /*01bc*/ 	.word	0x00038058
        /*01c0*/ 	.short	0x0100
        /*01c2*/ 	.byte	0x08
	.zero		1


	//   ....[23]....
        /*01c4*/ 	.word	0x00000480
        /*01c8*/ 	.word	0x000000ff
        /*01cc*/ 	.word	0x000380c8
        /*01d0*/ 	.short	0x0100
        /*01d2*/ 	.byte	0x08
	.zero		1


	//   ....[24]....
        /*01d4*/ 	.word	0x00000490
        /*01d8*/ 	.word	0x000000ff
        /*01dc*/ 	.word	0x00038060
        /*01e0*/ 	.short	0x0100
        /*01e2*/ 	.byte	0x08
	.zero		1


	//   ....[25]....
        /*01e4*/ 	.word	0x000004a0
        /*01e8*/ 	.word	0x000000ff
        /*01ec*/ 	.word	0x000380d0
        /*01f0*/ 	.short	0x0100
        /*01f2*/ 	.byte	0x08
	.zero		1


	//   ....[26]....
        /*01f4*/ 	.word	0x000004b0
        /*01f8*/ 	.word	0x000000ff
        /*01fc*/ 	.word	0x00038068
        /*0200*/ 	.short	0x0100
        /*0202*/ 	.byte	0x08
	.zero		1


	//   ....[27]....
        /*0204*/ 	.word	0x000004c0
        /*0208*/ 	.word	0x000000ff
        /*020c*/ 	.word	0x000380d8
        /*0210*/ 	.short	0x0100
        /*0212*/ 	.byte	0x08
	.zero		1


	//   ....[28]....
        /*0214*/ 	.word	0x00001080
        /*0218*/ 	.word	0x00000006
        /*021c*/ 	.word	0x00038000
        /*0220*/ 	.short	0x010a
        /*0222*/ 	.byte	0x3f
	.zero		1


	//   ....[29]....
        /*0224*/ 	.word	0x000013e0
        /*0228*/ 	.word	0x0000000a
        /*022c*/ 	.word	0x00038000
        /*0230*/ 	.short	0x010a
        /*0232*/ 	.byte	0x3f
	.zero		1


	//   ....[30]....
        /*0234*/ 	.word	0x000015c0
        /*0238*/ 	.word	0x00000007
        /*023c*/ 	.word	0x00000000
        /*0240*/ 	.short	0x0101
        /*0242*/ 	.byte	0x3f
	.zero		1


	//   ....[31]....
        /*0244*/ 	.word	0x00001800
        /*0248*/ 	.word	0x00000003
        /*024c*/ 	.word	0x00000000
        /*0250*/ 	.short	0x0101
        /*0252*/ 	.byte	0x3f
	.zero		1


	//   ....[32]....
        /*0254*/ 	.word	0x00009570
        /*0258*/ 	.word	0x0000000d
        /*025c*/ 	.word	0x00038070
        /*0260*/ 	.short	0x010a
        /*0262*/ 	.byte	0x3f
	.zero		1


	//   ....[33]....
        /*0264*/ 	.word	0x00009dc0
        /*0268*/ 	.word	0x00000004
        /*026c*/ 	.word	0x00000000
        /*0270*/ 	.short	0x010a
        /*0272*/ 	.byte	0x3f
	.zero		1


	//   ....[34]....
        /*0274*/ 	.word	0x00009e70
        /*0278*/ 	.word	0x00000000
        /*027c*/ 	.word	0x00000000
        /*0280*/ 	.short	0x010a
        /*0282*/ 	.byte	0x3f
	.zero		1


	//   ....[35]....
        /*0284*/ 	.word	0x00009f20
        /*0288*/ 	.word	0x00000000
        /*028c*/ 	.word	0x00000000
        /*0290*/ 	.short	0x010a
        /*0292*/ 	.byte	0x3f
	.zero		1


	//   ....[36]....
        /*0294*/ 	.word	0x00009fd0
        /*0298*/ 	.word	0x00000000
        /*029c*/ 	.word	0x00000000
        /*02a0*/ 	.short	0x010a
        /*02a2*/ 	.byte	0x3f
	.zero		1


	//   ....[37]....
        /*02a4*/ 	.word	0x0000a080
        /*02a8*/ 	.word	0x00000000
        /*02ac*/ 	.word	0x00000000
        /*02b0*/ 	.short	0x010a
        /*02b2*/ 	.byte	0x3f
	.zero		1


	//   ....[38]....
        /*02b4*/ 	.word	0x0000a130
        /*02b8*/ 	.word	0x00000000
        /*02bc*/ 	.word	0x00000000
        /*02c0*/ 	.short	0x010a
        /*02c2*/ 	.byte	0x3f
	.zero		1


	//   ....[39]....
        /*02c4*/ 	.word	0x0000a1e0
        /*02c8*/ 	.word	0x00000000
        /*02cc*/ 	.word	0x00000000
        /*02d0*/ 	.short	0x010a
        /*02d2*/ 	.byte	0x3f
	.zero		1


	//   ....[40]....
        /*02d4*/ 	.word	0x0000a290
        /*02d8*/ 	.word	0x00000000
        /*02dc*/ 	.word	0x00000000
        /*02e0*/ 	.short	0x010a
        /*02e2*/ 	.byte	0x3f
	.zero		1


	//   ....[41]....
        /*02e4*/ 	.word	0x0000a340
        /*02e8*/ 	.word	0x00000000
        /*02ec*/ 	.word	0x00000000
        /*02f0*/ 	.short	0x010a
        /*02f2*/ 	.byte	0x3f
	.zero		1


	//   ....[42]....
        /*02f4*/ 	.word	0x0000a3f0
        /*02f8*/ 	.word	0x00000000
        /*02fc*/ 	.word	0x00000000
        /*0300*/ 	.short	0x010a
        /*0302*/ 	.byte	0x3f
	.zero		1


	//   ....[43]....
        /*0304*/ 	.word	0x0000a4a0
        /*0308*/ 	.word	0x00000000
        /*030c*/ 	.word	0x00000000
        /*0310*/ 	.short	0x010a
        /*0312*/ 	.byte	0x3f
	.zero		1


	//   ....[44]....
        /*0314*/ 	.word	0x0000a550
        /*0318*/ 	.word	0x00000000
        /*031c*/ 	.word	0x00000000
        /*0320*/ 	.short	0x010a
        /*0322*/ 	.byte	0x3f
	.zero		1


	//   ....[45]....
        /*0324*/ 	.word	0x0000a600
        /*0328*/ 	.word	0x00000000
        /*032c*/ 	.word	0x00000000
        /*0330*/ 	.short	0x010a
        /*0332*/ 	.byte	0x3f
	.zero		1


	//   ....[46]....
        /*0334*/ 	.word	0x0000a6b0
        /*0338*/ 	.word	0x00000003
        /*033c*/ 	.word	0x00000000
        /*0340*/ 	.short	0x010a
        /*0342*/ 	.byte	0x3f
	.zero		1


	//----- nvinfo : EIATTR_NUM_MBARRIERS
	.align		4
.L_26:
        /*0344*/ 	.byte	0x03, 0x38
        /*0346*/ 	.short	0x001c


	//----- nvinfo : EIATTR_EXIT_INSTR_OFFSETS
	.align		4
        /*0348*/ 	.byte	0x04, 0x1c
        /*034a*/ 	.short	(.L_28 - .L_27)


	//   ....[0]....
.L_27:
        /*034c*/ 	.word	0x00000bb0


	//   ....[1]....
        /*0350*/ 	.word	0x00001960


	//   ....[2]....
        /*0354*/ 	.word	0x00006e60


	//   ....[3]....
        /*0358*/ 	.word	0x00006e90


	//   ....[4]....
        /*035c*/ 	.word	0x00009330


	//   ....[5]....
        /*0360*/ 	.word	0x00009360


	//   ....[6]....
        /*0364*/ 	.word	0x00009380


	//   ....[7]....
        /*0368*/ 	.word	0x00009cd0


	//   ....[8]....
        /*036c*/ 	.word	0x0000a6e0


	//----- nvinfo : EIATTR_MAX_THREADS
	.align		4
.L_28:
        /*0370*/ 	.byte	0x04, 0x05
        /*0372*/ 	.short	(.L_30 - .L_29)
.L_29:
        /*0374*/ 	.word	0x00000100
        /*0378*/ 	.word	0x00000001
        /*037c*/ 	.word	0x00000001


	//----- nvinfo : EIATTR_CRS_STACK_SIZE
	.align		4
.L_30:
        /*0380*/ 	.byte	0x04, 0x1e
        /*0382*/ 	.short	(.L_32 - .L_31)
.L_31:
        /*0384*/ 	.word	0x00000000


	//----- nvinfo : EIATTR_CBANK_PARAM_SIZE
	.align		4
.L_32:
        /*0388*/ 	.byte	0x03, 0x19
        /*038a*/ 	.short	0x0470


	//----- nvinfo : EIATTR_PARAM_CBANK
	.align		4
        /*038c*/ 	.byte	0x04, 0x0a
        /*038e*/ 	.short	(.L_34 - .L_33)
	.align		4
.L_33:
        /*0390*/ 	.word	index@(.nv.constant0._ZN7cutlass13device_kernelINS_4conv6kernel13ConvUniversalINS1_16ConvProblemShapeILNS1_8OperatorE0ELi3EEENS1_10collective14CollectiveConvINS1_46MainloopSm90TmaGmmaWarpSpecializedImplicitGemmILS5_0ELi14ELi3EN4cute5tupleIJNSA_1CILi2EEENSC_ILi1EEESE_EEENS1_36KernelImplicitTmaWarpSpecializedSm90ELi1EEENSB_IJNSC_ILi128EEESI_NSB_IJNSC_ILi32EEEEEEEEENS_6half_tESM_NSA_8TiledMMAINSA_8MMA_AtomIJNSA_4SM904GMMA26MMA_64x128x16_F32F16F16_SSILNSQ_5MajorE0ELSS_0ELNSQ_7ScaleInE1ELST_1EEEEEENSA_6LayoutINSB_IJSE_SE_SE_EEENSB_IJNSC_ILi0EEESY_SY_EEEEENSB_IJNSA_10UnderscoreES11_S11_EEEEENS7_6detail26Sm90ImplicitGemmTileTraitsINSA_20SM90_TMA_LOAD_IM2COLENSA_14ComposedLayoutINSA_7SwizzleILi2ELi4ELi3EEENSA_18smem_ptr_flag_bitsILi16EEENSW_INSB_IJNSB_IJNSC_ILi8EEENSC_ILi16EEEEEENSB_IJSJ_SE_EEENSB_IJSE_NSC_ILi14EEEEEEEEENSB_IJNSB_IJSJ_NSC_ILi256EEEEEENSB_IJSE_SY_EEENSB_IJSY_NSC_ILi4096EEEEEEEEEEEEEvEENS15_INSA_23SM90_TMA_LOAD_MULTICASTES1Q_vEEEENS_8epilogue10collective6detail29Sm90TmaWarpSpecializedAdapterINS1W_15DefaultEpilogueISM_NSB_IJNSB_IJllllEEESE_SY_EEES21_NS1V_6thread17LinearCombinationISM_Li1EffLNS22_9ScaleType4KindE0ELNS_15FloatRoundStyleE2ESM_EENS_4gemm15EpilogueDefaultEEEEEvvEEEEvNT_6ParamsE)
        /*0394*/ 	.short	0x0210
        /*0396*/ 	.short	0x0470


	//----- nvinfo : EIATTR_SW_WAR
	.align		4
.L_34:
        /*0398*/ 	.byte	0x04, 0x36
        /*039a*/ 	.short	(.L_36 - .L_35)
.L_35:
        /*039c*/ 	.word	0x00000008
.L_36:


//--------------------- .nv.callgraph             --------------------------
	.section	.nv.callgraph,"",@"SHT_CUDA_CALLGRAPH"
	.align	4
	.sectionentsize	8
	.align		4
        /*0000*/ 	.word	0x00000000
	.align		4
        /*0004*/ 	.word	0xffffffff
	.align		4
        /*0008*/ 	.word	0x00000000
	.align		4
        /*000c*/ 	.word	0xfffffffe
	.align		4
        /*0010*/ 	.word	0x00000000
	.align		4
        /*0014*/ 	.word	0xfffffffd
	.align		4
        /*0018*/ 	.word	0x00000000
	.align		4
        /*001c*/ 	.word	0xfffffffc


//--------------------- .nv.constant4             --------------------------
	.section	.nv.constant4,"a",@progbits
	.align	8
	.align		8
.nv.constant4:
        /*0000*/ 	.dword	_ZN39_INTERNAL_a9e30f0a_4_k_cu_81cca7bc_29454cuda3std3__45__cpo5beginE
	.align		8
        /*0008*/ 	.dword	_ZN39_INTERNAL_a9e30f0a_4_k_cu_81cca7bc_29454cuda3std3__45__cpo3endE
	.align		8
        /*0010*/ 	.dword	_ZN39_INTERNAL_a9e30f0a_4_k_cu_81cca7bc_29454cuda3std3__45__cpo6cbeginE
	.align		8
        /*0018*/ 	.dword	_ZN39_INTERNAL_a9e30f0a_4_k_cu_81cca7bc_29454cuda3std3__45__cpo4cendE
	.align		8
        /*0020*/ 	.dword	_ZN39_INTERNAL_a9e30f0a_4_k_cu_81cca7bc_29454cuda3std3__441_GLOBAL__N__a9e30f0a_4_k_cu_81cca7bc_29456ignoreE
	.align		8
        /*0028*/ 	.dword	_ZN39_INTERNAL_a9e30f0a_4_k_cu_81cca7bc_29454cuda3std3__419piecewise_constructE
	.align		8
        /*0030*/ 	.dword	_ZN39_INTERNAL_a9e30f0a_4_k_cu_81cca7bc_29454cuda3std3__48in_placeE
	.align		8
        /*0038*/ 	.dword	_ZN39_INTERNAL_a9e30f0a_4_k_cu_81cca7bc_29454cuda3std6ranges3__45__cpo4swapE
	.align		8
        /*0040*/ 	.dword	_ZN39_INTERNAL_a9e30f0a_4_k_cu_81cca7bc_29454cuda3std6ranges3__45__cpo9iter_moveE
	.align		8
        /*0048*/ 	.dword	_ZN39_INTERNAL_a9e30f0a_4_k_cu_81cca7bc_29454cute7productE
	.align		8
        /*0050*/ 	.dword	_ZN39_INTERNAL_a9e30f0a_4_k_cu_81cca7bc_29454cute1_E


//--------------------- .text._ZN7cutlass13device_kernelINS_4conv6kernel13ConvUniversalINS1_16ConvProblemShapeILNS1_8OperatorE0ELi3EEENS1_10collective14CollectiveConvINS1_46MainloopSm90TmaGmmaWarpSpecializedImplicitGemmILS5_0ELi14ELi3EN4cute5tupleIJNSA_1CILi2EEENSC_ILi1EEESE_EEENS1_36KernelImplicitTmaWarpSpecializedSm90ELi1EEENSB_IJNSC_ILi128EEESI_NSB_IJNSC_ILi32EEEEEEEEENS_6half_tESM_NSA_8TiledMMAINSA_8MMA_AtomIJNSA_4SM904GMMA26MMA_64x128x16_F32F16F16_SSILNSQ_5MajorE0ELSS_0ELNSQ_7ScaleInE1ELST_1EEEEEENSA_6LayoutINSB_IJSE_SE_SE_EEENSB_IJNSC_ILi0EEESY_SY_EEEEENSB_IJNSA_10UnderscoreES11_S11_EEEEENS7_6detail26Sm90ImplicitGemmTileTraitsINSA_20SM90_TMA_LOAD_IM2COLENSA_14ComposedLayoutINSA_7SwizzleILi2ELi4ELi3EEENSA_18smem_ptr_flag_bitsILi16EEENSW_INSB_IJNSB_IJNSC_ILi8EEENSC_ILi16EEEEEENSB_IJSJ_SE_EEENSB_IJSE_NSC_ILi14EEEEEEEEENSB_IJNSB_IJSJ_NSC_ILi256EEEEEENSB_IJSE_SY_EEENSB_IJSY_NSC_ILi4096EEEEEEEEEEEEEvEENS15_INSA_23SM90_TMA_LOAD_MULTICASTES1Q_vEEEENS_8epilogue10collective6detail29Sm90TmaWarpSpecializedAdapterINS1W_15DefaultEpilogueISM_NSB_IJNSB_IJllllEEESE_SY_EEES21_NS1V_6thread17LinearCombinationISM_Li1EffLNS22_9ScaleType4KindE0ELNS_15FloatRoundStyleE2ESM_EENS_4gemm15EpilogueDefaultEEEEEvvEEEEvNT_6ParamsE --------------------------
	.section	.text._ZN7cutlass13device_kernelINS_4conv6kernel13ConvUniversalINS1_16ConvProblemShapeILNS1_8OperatorE0ELi3EEENS1_10collective14CollectiveConvINS1_46MainloopSm90TmaGmmaWarpSpecializedImplicitGemmILS5_0ELi14ELi3EN4cute5tupleIJNSA_1CILi2EEENSC_ILi1EEESE_EEENS1_36KernelImplicitTmaWarpSpecializedSm90ELi1EEENSB_IJNSC_ILi128EEESI_NSB_IJNSC_ILi32EEEEEEEEENS_6half_tESM_NSA_8TiledMMAINSA_8MMA_AtomIJNSA_4SM904GMMA26MMA_64x128x16_F32F16F16_SSILNSQ_5MajorE0ELSS_0ELNSQ_7ScaleInE1ELST_1EEEEEENSA_6LayoutINSB_IJSE_SE_SE_EEENSB_IJNSC_ILi0EEESY_SY_EEEEENSB_IJNSA_10UnderscoreES11_S11_EEEEENS7_6detail26Sm90ImplicitGemmTileTraitsINSA_20SM90_TMA_LOAD_IM2COLENSA_14ComposedLayoutINSA_7SwizzleILi2ELi4ELi3EEENSA_18smem_ptr_flag_bitsILi16EEENSW_INSB_IJNSB_IJNSC_ILi8EEENSC_ILi16EEEEEENSB_IJSJ_SE_EEENSB_IJSE_NSC_ILi14EEEEEEEEENSB_IJNSB_IJSJ_NSC_ILi256EEEEEENSB_IJSE_SY_EEENSB_IJSY_NSC_ILi4096EEEEEEEEEEEEEvEENS15_INSA_23SM90_TMA_LOAD_MULTICASTES1Q_vEEEENS_8epilogue10collective6detail29Sm90TmaWarpSpecializedAdapterINS1W_15DefaultEpilogueISM_NSB_IJNSB_IJllllEEESE_SY_EEES21_NS1V_6thread17LinearCombinationISM_Li1EffLNS22_9ScaleType4KindE0ELNS_15FloatRoundStyleE2ESM_EENS_4gemm15EpilogueDefaultEEEEEvvEEEEvNT_6ParamsE,"ax",@progbits
	.align	128
.text._ZN7cutlass13device_kernelINS_4conv6kernel13ConvUniversalINS1_16ConvProblemShapeILNS1_8OperatorE0ELi3EEENS1_10collective14CollectiveConvINS1_46MainloopSm90TmaGmmaWarpSpecializedImplicitGemmILS5_0ELi14ELi3EN4cute5tupleIJNSA_1CILi2EEENSC_ILi1EEESE_EEENS1_36KernelImplicitTmaWarpSpecializedSm90ELi1EEENSB_IJNSC_ILi128EEESI_NSB_IJNSC_ILi32EEEEEEEEENS_6half_tESM_NSA_8TiledMMAINSA_8MMA_AtomIJNSA_4SM904GMMA26MMA_64x128x16_F32F16F16_SSILNSQ_5MajorE0ELSS_0ELNSQ_7ScaleInE1ELST_1EEEEEENSA_6LayoutINSB_IJSE_SE_SE_EEENSB_IJNSC_ILi0EEESY_SY_EEEEENSB_IJNSA_10UnderscoreES11_S11_EEEEENS7_6detail26Sm90ImplicitGemmTileTraitsINSA_20SM90_TMA_LOAD_IM2COLENSA_14ComposedLayoutINSA_7SwizzleILi2ELi4ELi3EEENSA_18smem_ptr_flag_bitsILi16EEENSW_INSB_IJNSB_IJNSC_ILi8EEENSC_ILi16EEEEEENSB_IJSJ_SE_EEENSB_IJSE_NSC_ILi14EEEEEEEEENSB_IJNSB_IJSJ_NSC_ILi256EEEEEENSB_IJSE_SY_EEENSB_IJSY_NSC_ILi4096EEEEEEEEEEEEEvEENS15_INSA_23SM90_TMA_LOAD_MULTICASTES1Q_vEEEENS_8epilogue10collective6detail29Sm90TmaWarpSpecializedAdapterINS1W_15DefaultEpilogueISM_NSB_IJNSB_IJllllEEESE_SY_EEES21_NS1V_6thread17LinearCombinationISM_Li1EffLNS22_9ScaleType4KindE0ELNS_15FloatRoundStyleE2ESM_EENS_4gemm15EpilogueDefaultEEEEEvvEEEEvNT_6ParamsE:
        .type           _ZN7cutlass13device_kernelINS_4conv6kernel13ConvUniversalINS1_16ConvProblemShapeILNS1_8OperatorE0ELi3EEENS1_10collective14CollectiveConvINS1_46MainloopSm90TmaGmmaWarpSpecializedImplicitGemmILS5_0ELi14ELi3EN4cute5tupleIJNSA_1CILi2EEENSC_ILi1EEESE_EEENS1_36KernelImplicitTmaWarpSpecializedSm90ELi1EEENSB_IJNSC_ILi128EEESI_NSB_IJNSC_ILi32EEEEEEEEENS_6half_tESM_NSA_8TiledMMAINSA_8MMA_AtomIJNSA_4SM904GMMA26MMA_64x128x16_F32F16F16_SSILNSQ_5MajorE0ELSS_0ELNSQ_7ScaleInE1ELST_1EEEEEENSA_6LayoutINSB_IJSE_SE_SE_EEENSB_IJNSC_ILi0EEESY_SY_EEEEENSB_IJNSA_10UnderscoreES11_S11_EEEEENS7_6detail26Sm90ImplicitGemmTileTraitsINSA_20SM90_TMA_LOAD_IM2COLENSA_14ComposedLayoutINSA_7SwizzleILi2ELi4ELi3EEENSA_18smem_ptr_flag_bitsILi16EEENSW_INSB_IJNSB_IJNSC_ILi8EEENSC_ILi16EEEEEENSB_IJSJ_SE_EEENSB_IJSE_NSC_ILi14EEEEEEEEENSB_IJNSB_IJSJ_NSC_ILi256EEEEEENSB_IJSE_SY_EEENSB_IJSY_NSC_ILi4096EEEEEEEEEEEEEvEENS15_INSA_23SM90_TMA_LOAD_MULTICASTES1Q_vEEEENS_8epilogue10collective6detail29Sm90TmaWarpSpecializedAdapterINS1W_15DefaultEpilogueISM_NSB_IJNSB_IJllllEEESE_SY_EEES21_NS1V_6thread17LinearCombinationISM_Li1EffLNS22_9ScaleType4KindE0ELNS_15FloatRoundStyleE2ESM_EENS_4gemm15EpilogueDefaultEEEEEvvEEEEvNT_6ParamsE,@function
        .size           _ZN7cutlass13device_kernelINS_4conv6kernel13ConvUniversalINS1_16ConvProblemShapeILNS1_8OperatorE0ELi3EEENS1_10collective14CollectiveConvINS1_46MainloopSm90TmaGmmaWarpSpecializedImplicitGemmILS5_0ELi14ELi3EN4cute5tupleIJNSA_1CILi2EEENSC_ILi1EEESE_EEENS1_36KernelImplicitTmaWarpSpecializedSm90ELi1EEENSB_IJNSC_ILi128EEESI_NSB_IJNSC_ILi32EEEEEEEEENS_6half_tESM_NSA_8TiledMMAINSA_8MMA_AtomIJNSA_4SM904GMMA26MMA_64x128x16_F32F16F16_SSILNSQ_5MajorE0ELSS_0ELNSQ_7ScaleInE1ELST_1EEEEEENSA_6LayoutINSB_IJSE_SE_SE_EEENSB_IJNSC_ILi0EEESY_SY_EEEEENSB_IJNSA_10UnderscoreES11_S11_EEEEENS7_6detail26Sm90ImplicitGemmTileTraitsINSA_20SM90_TMA_LOAD_IM2COLENSA_14ComposedLayoutINSA_7SwizzleILi2ELi4ELi3EEENSA_18smem_ptr_flag_bitsILi16EEENSW_INSB_IJNSB_IJNSC_ILi8EEENSC_ILi16EEEEEENSB_IJSJ_SE_EEENSB_IJSE_NSC_ILi14EEEEEEEEENSB_IJNSB_IJSJ_NSC_ILi256EEEEEENSB_IJSE_SY_EEENSB_IJSY_NSC_ILi4096EEEEEEEEEEEEEvEENS15_INSA_23SM90_TMA_LOAD_MULTICASTES1Q_vEEEENS_8epilogue10collective6detail29Sm90TmaWarpSpecializedAdapterINS1W_15DefaultEpilogueISM_NSB_IJNSB_IJllllEEESE_SY_EEES21_NS1V_6thread17LinearCombinationISM_Li1EffLNS22_9ScaleType4KindE0ELNS_15FloatRoundStyleE2ESM_EENS_4gemm15EpilogueDefaultEEEEEvvEEEEvNT_6ParamsE,(.L_x_302 - _ZN7cutlass13device_kernelINS_4conv6kernel13ConvUniversalINS1_16ConvProblemShapeILNS1_8OperatorE0ELi3EEENS1_10collective14CollectiveConvINS1_46MainloopSm90TmaGmmaWarpSpecializedImplicitGemmILS5_0ELi14ELi3EN4cute5tupleIJNSA_1CILi2EEENSC_ILi1EEESE_EEENS1_36KernelImplicitTmaWarpSpecializedSm90ELi1EEENSB_IJNSC_ILi128EEESI_NSB_IJNSC_ILi32EEEEEEEEENS_6half_tESM_NSA_8TiledMMAINSA_8MMA_AtomIJNSA_4SM904GMMA26MMA_64x128x16_F32F16F16_SSILNSQ_5MajorE0ELSS_0ELNSQ_7ScaleInE1ELST_1EEEEEENSA_6LayoutINSB_IJSE_SE_SE_EEENSB_IJNSC_ILi0EEESY_SY_EEEEENSB_IJNSA_10UnderscoreES11_S11_EEEEENS7_6detail26Sm90ImplicitGemmTileTraitsINSA_20SM90_TMA_LOAD_IM2COLENSA_14ComposedLayoutINSA_7SwizzleILi2ELi4ELi3EEENSA_18smem_ptr_flag_bitsILi16EEENSW_INSB_IJNSB_IJNSC_ILi8EEENSC_ILi16EEEEEENSB_IJSJ_SE_EEENSB_IJSE_NSC_ILi14EEEEEEEEENSB_IJNSB_IJSJ_NSC_ILi256EEEEEENSB_IJSE_SY_EEENSB_IJSY_NSC_ILi4096EEEEEEEEEEEEEvEENS15_INSA_23SM90_TMA_LOAD_MULTICASTES1Q_vEEEENS_8epilogue10collective6detail29Sm90TmaWarpSpecializedAdapterINS1W_15DefaultEpilogueISM_NSB_IJNSB_IJllllEEESE_SY_EEES21_NS1V_6thread17LinearCombinationISM_Li1EffLNS22_9ScaleType4KindE0ELNS_15FloatRoundStyleE2ESM_EENS_4gemm15EpilogueDefaultEEEEEvvEEEEvNT_6ParamsE)
        .other          _ZN7cutlass13device_kernelINS_4conv6kernel13ConvUniversalINS1_16ConvProblemShapeILNS1_8OperatorE0ELi3EEENS1_10collective14CollectiveConvINS1_46MainloopSm90TmaGmmaWarpSpecializedImplicitGemmILS5_0ELi14ELi3EN4cute5tupleIJNSA_1CILi2EEENSC_ILi1EEESE_EEENS1_36KernelImplicitTmaWarpSpecializedSm90ELi1EEENSB_IJNSC_ILi128EEESI_NSB_IJNSC_ILi32EEEEEEEEENS_6half_tESM_NSA_8TiledMMAINSA_8MMA_AtomIJNSA_4SM904GMMA26MMA_64x128x16_F32F16F16_SSILNSQ_5MajorE0ELSS_0ELNSQ_7ScaleInE1ELST_1EEEEEENSA_6LayoutINSB_IJSE_SE_SE_EEENSB_IJNSC_ILi0EEESY_SY_EEEEENSB_IJNSA_10UnderscoreES11_S11_EEEEENS7_6detail26Sm90ImplicitGemmTileTraitsINSA_20SM90_TMA_LOAD_IM2COLENSA_14ComposedLayoutINSA_7SwizzleILi2ELi4ELi3EEENSA_18smem_ptr_flag_bitsILi16EEENSW_INSB_IJNSB_IJNSC_ILi8EEENSC_ILi16EEEEEENSB_IJSJ_SE_EEENSB_IJSE_NSC_ILi14EEEEEEEEENSB_IJNSB_IJSJ_NSC_ILi256EEEEEENSB_IJSE_SY_EEENSB_IJSY_NSC_ILi4096EEEEEEEEEEEEEvEENS15_INSA_23SM90_TMA_LOAD_MULTICASTES1Q_vEEEENS_8epilogue10collective6detail29Sm90TmaWarpSpecializedAdapterINS1W_15DefaultEpilogueISM_NSB_IJNSB_IJllllEEESE_SY_EEES21_NS1V_6thread17LinearCombinationISM_Li1EffLNS22_9ScaleType4KindE0ELNS_15FloatRoundStyleE2ESM_EENS_4gemm15EpilogueDefaultEEEEEvvEEEEvNT_6ParamsE,@"STO_CUDA_ENTRY STV_DEFAULT"
_ZN7cutlass13device_kernelINS_4conv6kernel13ConvUniversalINS1_16ConvProblemShapeILNS1_8OperatorE0ELi3EEENS1_10collective14CollectiveConvINS1_46MainloopSm90TmaGmmaWarpSpecializedImplicitGemmILS5_0ELi14ELi3EN4cute5tupleIJNSA_1CILi2EEENSC_ILi1EEESE_EEENS1_36KernelImplicitTmaWarpSpecializedSm90ELi1EEENSB_IJNSC_ILi128EEESI_NSB_IJNSC_ILi32EEEEEEEEENS_6half_tESM_NSA_8TiledMMAINSA_8MMA_AtomIJNSA_4SM904GMMA26MMA_64x128x16_F32F16F16_SSILNSQ_5MajorE0ELSS_0ELNSQ_7ScaleInE1ELST_1EEEEEENSA_6LayoutINSB_IJSE_SE_SE_EEENSB_IJNSC_ILi0EEESY_SY_EEEEENSB_IJNSA_10UnderscoreES11_S11_EEEEENS7_6detail26Sm90ImplicitGemmTileTraitsINSA_20SM90_TMA_LOAD_IM2COLENSA_14ComposedLayoutINSA_7SwizzleILi2ELi4ELi3EEENSA_18smem_ptr_flag_bitsILi16EEENSW_INSB_IJNSB_IJNSC_ILi8EEENSC_ILi16EEEEEENSB_IJSJ_SE_EEENSB_IJSE_NSC_ILi14EEEEEEEEENSB_IJNSB_IJSJ_NSC_ILi256EEEEEENSB_IJSE_SY_EEENSB_IJSY_NSC_ILi4096EEEEEEEEEEEEEvEENS15_INSA_23SM90_TMA_LOAD_MULTICASTES1Q_vEEEENS_8epilogue10collective6detail29Sm90TmaWarpSpecializedAdapterINS1W_15DefaultEpilogueISM_NSB_IJNSB_IJllllEEESE_SY_EEES21_NS1V_6thread17LinearCombinationISM_Li1EffLNS22_9ScaleType4KindE0ELNS_15FloatRoundStyleE2ESM_EENS_4gemm15EpilogueDefaultEEEEEvvEEEEvNT_6ParamsE:
[----:B------:R-:W-:Y:S01]  /*0000*/  LDC R1, c[0x0][0x28] ;  /* 0x00000a00ff017b82 */ /* 0x000fe20000000800 */
[----:B------:R-:W0:Y:S01]  /*0010*/  S2R R11, SR_TID.X ;  /* 0x00000000000b7919 */ /* 0x000e220000002100 */
[----:B------:R-:W-:Y:S01]  /*0020*/  ELECT P0, URZ, PT ;  /* 0x00000000003f782f */ /* 0x000fe20003800000 */
[----:B------:R-:W-:Y:S01]  /*0030*/  BSSY B0, `(.L_x_0) ;  /* 0x0000010000007945 */ /* 0x000fe20003800000 */
[----:B------:R-:W1:Y:S01]  /*0040*/  S2R R12, SR_CTAID.X ;  /* 0x00000000000c7919 */ /* 0x000e620000002500 */
[--C-:B0-----:R-:W-:Y:S02]  /*0050*/  SHF.R.U32.HI R0, RZ, 0x5, R11.reuse ;  /* 0x00000005ff007819 */ /* 0x101fe4000001160b */
[----:B------:R-:W-:-:S03]  /*0060*/  SHF.R.U32.HI R3, RZ, 0x7, R11 ;  /* 0x00000007ff037819 */ /* 0x000fc6000001160b */
[----:B------:R-:W0:Y:S04]  /*0070*/  SHFL.IDX PT, R2, R0, RZ, 0x1f ;  /* 0x00001fff00027589 */ /* 0x000e2800000e0000 */
[----:B------:R2:W3:Y:S01]  /*0080*/  SHFL.IDX PT, R10, R3, RZ, 0x1f ;  /* 0x00001fff030a7589 */ /* 0x0004e200000e0000 */
[----:B0-----:R-:W-:-:S13]  /*0090*/  ISETP.NE.OR P0, PT, R2, RZ, !P0 ;  /* 0x000000ff0200720c */ /* 0x001fda0004705670 */
[----:B-123--:R-:W-:Y:S05]  /*00a0*/  @P0 BRA `(.L_x_1) ;  /* 0x0000000000200947 */ /* 0x00efea0003800000 */
[----:B------:R-:W-:Y:S02]  /*00b0*/  ULDC.64 UR4, c[0x0][0x198] ;  /* 0x0000660000047ab9 */ /* 0x000fe40000000a00 */
[----:B------:R-:W-:Y:S02]  /*00c0*/  UIADD3 UR6, UP0, UR4, 0xf0, URZ ;  /* 0x000000f004067890 */ /* 0x000fe4000ff1e03f */
[----:B------:R-:W-:Y:S02]  /*00d0*/  UIADD3 UR4, UP1, UR4, 0x270, URZ ;  /* 0x0000027004047890 */ /* 0x000fe4000ff3e03f */
[----:B------:R-:W-:Y:S02]  /*00e0*/  UIADD3.X UR7, URZ, UR5, URZ, UP0, !UPT ;  /* 0x000000053f077290 */ /* 0x000fe400087fe43f */
[----:B------:R-:W-:-:S07]  /*00f0*/  UIADD3.X UR5, URZ, UR5, URZ, UP1, !UPT ;  /* 0x000000053f057290 */ /* 0x000fce0008ffe43f */
[----:B------:R0:W-:Y:S02]  /*0100*/  UTMACCTL.PF [UR6] ;  /* 0x00000000060079b9 */ /* 0x0001e40008040000 */
[----:B------:R0:W-:Y:S02]  /*0110*/  UTMACCTL.PF [UR4] ;  /* 0x00000000040079b9 */ /* 0x0001e40008040000 */
[----:B0-----:R-:W-:Y:S01]  /*0120*/  NOP ;  /* 0x0000000000007918 */ /* 0x001fe20000000000 */
.L_x_1:
[----:B------:R-:W-:Y:S05]  /*0130*/  BSYNC B0 ;  /* 0x0000000000007941 */ /* 0x000fea0003800000 */
.L_x_0:
[----:B------:R-:W0:Y:S01]  /*0140*/  SHFL.IDX PT, R0, R0, RZ, 0x1f ;  /* 0x00001fff00007589 */ /* 0x000e2200000e0000 */
[----:B------:R-:W-:Y:S02]  /*0150*/  SHF.R.S32.HI R4, RZ, 0x1f, R11 ;  /* 0x0000001fff047819 */ /* 0x000fe4000001140b */
[----:B------:R-:W-:Y:S01]  /*0160*/  I2FP.F32.U32 R6, R12 ;  /* 0x0000000c00067245 */ /* 0x000fe20000201000 */
[----:B------:R-:W1:Y:S01]  /*0170*/  S2R R13, SR_CTAID.Y ;  /* 0x00000000000d7919 */ /* 0x000e620000002600 */
[----:B------:R-:W-:-:S04]  /*0180*/  LEA.HI R4, R4, R11, RZ, 0x7 ;  /* 0x0000000b04047211 */ /* 0x000fc800078f38ff */
[----:B------:R-:W-:-:S05]  /*0190*/  LOP3.LUT R4, R4, 0xffffff80, RZ, 0xc0, !PT ;  /* 0xffffff8004047812 */ /* 0x000fca00078ec0ff */
[----:B------:R-:W-:-:S05]  /*01a0*/  IMAD.IADD R14, R11, 0x1, -R4 ;  /* 0x000000010b0e7824 */ /* 0x000fca00078e0a04 */
[----:B------:R-:W-:-:S04]  /*01b0*/  SHF.R.S32.HI R3, RZ, 0x1f, R14 ;  /* 0x0000001fff037819 */ /* 0x000fc8000001140e */
[----:B------:R-:W-:Y:S02]  /*01c0*/  LEA.HI R3, R3, R14, RZ, 0x3 ;  /* 0x0000000e03037211 */ /* 0x000fe400078f18ff */
[----:B0-----:R-:W-:Y:S02]  /*01d0*/  ISETP.NE.AND P0, PT, R0, RZ, PT ;  /* 0x000000ff0000720c */ /* 0x001fe40003f05270 */
[--C-:B------:R-:W-:Y:S02]  /*01e0*/  SHF.R.S32.HI R4, RZ, 0x3, R3.reuse ;  /* 0x00000003ff047819 */ /* 0x100fe40000011403 */
[----:B------:R-:W-:Y:S02]  /*01f0*/  SHF.R.S32.HI R3, RZ, 0x1f, R3 ;  /* 0x0000001fff037819 */ /* 0x000fe40000011403 */
[----:B------:R-:W-:-:S07]  /*0200*/  SHF.R.S32.HI R5, RZ, 0x1f, R0 ;  /* 0x0000001fff057819 */ /* 0x000fce0000011400 */
[----:B-1----:R-:W-:Y:S05]  /*0210*/  @P0 BRA `(.L_x_2) ;  /* 0x0000000000b40947 */ /* 0x002fea0003800000 */
[----:B------:R-:W-:Y:S01]  /*0220*/  ELECT P0, URZ, PT ;  /* 0x00000000003f782f */ /* 0x000fe20003800000 */
[----:B------:R-:W-:-:S12]  /*0230*/  BSSY B0, `(.L_x_2) ;  /* 0x000002b000007945 */ /* 0x000fd80003800000 */
[----:B------:R-:W-:Y:S05]  /*0240*/  @!P0 BRA `(.L_x_3) ;  /* 0x0000000000a48947 */ /* 0x000fea0003800000 */
[----:B------:R-:W0:Y:S01]  /*0250*/  S2UR UR8, SR_CgaCtaId ;  /* 0x00000000000879c3 */ /* 0x000e220000008800 */
[----:B------:R-:W-:Y:S01]  /*0260*/  UMOV UR4, 0x400 ;  /* 0x0000040000047882 */ /* 0x000fe20000000000 */
[----:B------:R-:W-:Y:S01]  /*0270*/  UMOV UR5, 0x1 ;  /* 0x0000000100057882 */ /* 0x000fe20000000000 */
[----:B------:R-:W-:Y:S02]  /*0280*/  UMOV UR6, 0x2 ;  /* 0x0000000200067882 */ /* 0x000fe40000000000 */
[----:B------:R-:W-:-:S04]  /*0290*/  UIADD3 UR6, -UR6, 0x100000, URZ ;  /* 0x0010000006067890 */ /* 0x000fc8000fffe13f */
[----:B------:R-:W-:Y:S02]  /*02a0*/  USHF.L.U32 UR7, UR6, 0xb, URZ ;  /* 0x0000000b06077899 */ /* 0x000fe4000800063f */
[----:B------:R-:W-:Y:S02]  /*02b0*/  USHF.L.U32 UR6, UR6, 0x1, URZ ;  /* 0x0000000106067899 */ /* 0x000fe4000800063f */
[----:B0-----:R-:W-:Y:S02]  /*02c0*/  ULEA UR8, UR8, UR4, 0x18 ;  /* 0x0000000408087291 */ /* 0x001fe4000f8ec03f */
[----:B------:R-:W-:-:S04]  /*02d0*/  UIADD3 UR4, -UR5, 0x100000, URZ ;  /* 0x0010000005047890 */ /* 0x000fc8000fffe13f */
[----:B------:R-:W-:Y:S02]  /*02e0*/  USHF.L.U32 UR5, UR4, 0xb, URZ ;  /* 0x0000000b04057899 */ /* 0x000fe4000800063f */
[----:B------:R-:W-:Y:S01]  /*02f0*/  USHF.L.U32 UR4, UR4, 0x1, URZ ;  /* 0x0000000104047899 */ /* 0x000fe2000800063f */
[----:B------:R-:W0:Y:S11]  /*0300*/  FENCE.VIEW.ASYNC.S ;  /* 0x00000000000073c6 */ /* 0x000e360000000000 */
[----:B0-----:R0:W1:Y:S01]  /*0310*/  SYNCS.EXCH.64 URZ, [UR8+0x38000], UR4 ;  /* 0x03800004083f75b2 */ /* 0x0010620008000100 */
[----:B------:R0:W2:Y:S01]  /*0320*/  SYNCS.EXCH.64 URZ, [UR8+0x38070], UR6 ;  /* 0x03807006083f75b2 */ /* 0x0000a20008000100 */
[----:B------:R0:W3:Y:S01]  /*0330*/  SYNCS.EXCH.64 URZ, [UR8+0x38008], UR4 ;  /* 0x03800804083f75b2 */ /* 0x0000e20008000100 */
[----:B------:R0:W4:Y:S01]  /*0340*/  SYNCS.EXCH.64 URZ, [UR8+0x38078], UR6 ;  /* 0x03807806083f75b2 */ /* 0x0001220008000100 */
[----:B------:R0:W0:Y:S01]  /*0350*/  SYNCS.EXCH.64 URZ, [UR8+0x38010], UR4 ;  /* 0x03801004083f75b2 */ /* 0x0000220008000100 */
        /* <DEDUP_REMOVED lines=23> */
[----:B-1234-:R-:W-:Y:S01]  /*04d0*/  NOP ;  /* 0x0000000000007918 */ /* 0x01efe20000000000 */
.L_x_3:
[----:B0-----:R-:W-:Y:S05]  /*04e0*/  BSYNC B0 ;  /* 0x0000000000007941 */ /* 0x001fea0003800000 */
.L_x_2:
[----:B------:R-:W-:Y:S01]  /*04f0*/  ULDC UR4, c[0x0][0x150] ;  /* 0x0000540000047ab9 */ /* 0x000fe20000000800 */
[----:B------:R-:W-:Y:S01]  /*0500*/  LEA.HI R3, R3, R4, RZ, 0x2 ;  /* 0x0000000403037211 */ /* 0x000fe200078f10ff */
[----:B------:R-:W-:Y:S01]  /*0510*/  FMUL R6, R6, UR4 ;  /* 0x0000000406067c20 */ /* 0x000fe20008400000 */
[----:B------:R-:W-:Y:S01]  /*0520*/  LEA.HI R5, R5, R0, RZ, 0x2 ;  /* 0x0000000005057211 */ /* 0x000fe200078f10ff */
[----:B------:R-:W-:Y:S01]  /*0530*/  ULDC UR4, c[0x0][0x154] ;  /* 0x0000550000047ab9 */ /* 0x000fe20000000800 */
[----:B------:R-:W-:Y:S01]  /*0540*/  LOP3.LUT R3, R3, 0xfffffffc, RZ, 0xc0, !PT ;  /* 0xfffffffc03037812 */ /* 0x000fe200078ec0ff */
[----:B------:R-:W0:Y:S01]  /*0550*/  LDC R8, c[0x0][0x140] ;  /* 0x00005000ff087b82 */ /* 0x000e220000000800 */
[----:B------:R-:W-:Y:S01]  /*0560*/  LOP3.LUT R5, R5, 0x3ffffffc, RZ, 0xc0, !PT ;  /* 0x3ffffffc05057812 */ /* 0x000fe200078ec0ff */
[----:B------:R-:W1:Y:S01]  /*0570*/  F2I.U32.TRUNC.NTZ R6, R6 ;  /* 0x0000000600067305 */ /* 0x000e62000020f000 */
[----:B------:R-:W-:Y:S01]  /*0580*/  LOP3.LUT P0, RZ, R14, 0x7, RZ, 0xc0, !PT ;  /* 0x000000070eff7812 */ /* 0x000fe2000780c0ff */
[----:B------:R-:W-:Y:S01]  /*0590*/  IMAD.IADD R3, R4, 0x1, -R3 ;  /* 0x0000000104037824 */ /* 0x000fe200078e0a03 */
[----:B------:R-:W-:Y:S01]  /*05a0*/  I2FP.F32.U32 R4, R13 ;  /* 0x0000000d00047245 */ /* 0x000fe20000201000 */
[----:B------:R-:W-:Y:S01]  /*05b0*/  IMAD.IADD R0, R0, 0x1, -R5 ;  /* 0x0000000100007824 */ /* 0x000fe200078e0a05 */
[----:B------:R-:W-:Y:S01]  /*05c0*/  ISETP.NE.AND P3, PT, R10, 0x1, PT ;  /* 0x000000010a00780c */ /* 0x000fe20003f65270 */
[----:B------:R-:W-:Y:S01]  /*05d0*/  NOP ;  /* 0x0000000000007918 */ /* 0x000fe20000000000 */
[----:B------:R-:W-:Y:S01]  /*05e0*/  NOP ;  /* 0x0000000000007918 */ /* 0x000fe20000000000 */
[----:B------:R-:W-:-:S02]  /*05f0*/  IMAD R0, R0, 0x4, R3 ;  /* 0x0000000400007824 */ /* 0x000fc400078e0203 */
[----:B------:R-:W-:Y:S01]  /*0600*/  FMUL R7, R4, UR4 ;  /* 0x0000000404077c20 */ /* 0x000fe20008400000 */
[----:B------:R-:W-:Y:S02]  /*0610*/  ULDC UR4, c[0x0][0x144] ;  /* 0x0000510000047ab9 */ /* 0x000fe40000000800 */
[C---:B------:R-:W-:Y:S01]  /*0620*/  LEA.HI R3, R0.reuse, R0, RZ, 0x1 ;  /* 0x0000000000037211 */ /* 0x040fe200078f08ff */
[----:B-1----:R-:W-:Y:S02]  /*0630*/  IMAD.MOV R5, RZ, RZ, -R6 ;  /* 0x000000ffff057224 */ /* 0x002fe400078e0a06 */
[----:B------:R-:W1:Y:S01]  /*0640*/  F2I.U32.TRUNC.NTZ R7, R7 ;  /* 0x0000000700077305 */ /* 0x000e62000020f000 */
[----:B------:R-:W-:Y:S01]  /*0650*/  LOP3.LUT R3, R3, 0xfffffffe, RZ, 0xc0, !PT ;  /* 0xfffffffe03037812 */ /* 0x000fe200078ec0ff */
[----:B------:R-:W-:Y:S01]  /*0660*/  IMAD R4, R5, UR4, R12 ;  /* 0x0000000405047c24 */ /* 0x000fe2000f8e020c */
[----:B------:R-:W-:Y:S01]  /*0670*/  ULDC UR4, c[0x0][0x148] ;  /* 0x0000520000047ab9 */ /* 0x000fe20000000800 */
[----:B------:R-:W-:Y:S01]  /*0680*/  IMAD.SHL.U32 R5, R0, 0x4, RZ ;  /* 0x0000000400057824 */ /* 0x000fe200078e00ff */
[----:B0-----:R-:W-:Y:S01]  /*0690*/  ISETP.EQ.U32.AND P1, PT, R8, 0x1, PT ;  /* 0x000000010800780c */ /* 0x001fe20003f22070 */
[----:B------:R-:W-:-:S03]  /*06a0*/  IMAD.IADD R3, R0, 0x1, -R3 ;  /* 0x0000000100037824 */ /* 0x000fc600078e0a03 */
[----:B------:R-:W-:Y:S02]  /*06b0*/  LOP3.LUT R0, R0, 0xc, R5, 0x78, !PT ;  /* 0x0000000c00007812 */ /* 0x000fe400078e7805 */
[----:B------:R-:W-:Y:S02]  /*06c0*/  ISETP.NE.AND P4, PT, R3, R4, PT ;  /* 0x000000040300720c */ /* 0x000fe40003f85270 */
[----:B------:R-:W-:Y:S01]  /*06d0*/  SHF.R.S32.HI R3, RZ, 0x1f, R2 ;  /* 0x0000001fff037819 */ /* 0x000fe20000011402 */
[----:B-1----:R-:W-:Y:S01]  /*06e0*/  IMAD.MOV R6, RZ, RZ, -R7 ;  /* 0x000000ffff067224 */ /* 0x002fe200078e0a07 */
[----:B------:R-:W-:Y:S02]  /*06f0*/  ISETP.LT.U32.AND P0, PT, R0, 0x2, !P0 ;  /* 0x000000020000780c */ /* 0x000fe40004701070 */
[----:B------:R-:W-:Y:S01]  /*0700*/  LEA.HI R3, R3, R2, RZ, 0x2 ;  /* 0x0000000203037211 */ /* 0x000fe200078f10ff */
[----:B------:R-:W-:-:S03]  /*0710*/  IMAD R7, R6, UR4, R13 ;  /* 0x0000000406077c24 */ /* 0x000fc6000f8e020d */
[----:B------:R-:W-:-:S03]  /*0720*/  LOP3.LUT R3, R3, 0xfffffffc, RZ, 0xc0, !PT ;  /* 0xfffffffc03037812 */ /* 0x000fc600078ec0ff */
[----:B------:R-:W-:Y:S02]  /*0730*/  @P4 LEA.HI R4, R0, R0, RZ, 0x1 ;  /* 0x0000000000044211 */ /* 0x000fe400078f08ff */
[----:B------:R-:W-:Y:S01]  /*0740*/  IMAD.IADD R5, R2, 0x1, -R3 ;  /* 0x0000000102057824 */ /* 0x000fe200078e0a03 */
[----:B------:R-:W-:Y:S02]  /*0750*/  SEL R3, RZ, 0x1, !P0 ;  /* 0x00000001ff037807 */ /* 0x000fe40004000000 */
[----:B------:R-:W-:Y:S02]  /*0760*/  @P4 SHF.R.S32.HI R4, RZ, 0x1, R4 ;  /* 0x00000001ff044819 */ /* 0x000fe40000011404 */
[----:B------:R-:W-:Y:S02]  /*0770*/  LOP3.LUT P2, RZ, R10, R5, RZ, 0xfc, !PT ;  /* 0x000000050aff7212 */ /* 0x000fe4000784fcff */
[----:B------:R-:W-:Y:S01]  /*0780*/  @P4 ISETP.NE.AND P5, PT, R4, R7, PT ;  /* 0x000000070400420c */ /* 0x000fe20003fa5270 */
[----:B------:R-:W-:Y:S01]  /*0790*/  IMAD.MOV.U32 R4, RZ, RZ, 0x1 ;  /* 0x00000001ff047424 */ /* 0x000fe200078e00ff */
[----:B------:R-:W-:-:S02]  /*07a0*/  SEL R2, RZ, 0x1, P2 ;  /* 0x00000001ff027807 */ /* 0x000fc40001000000 */
[----:B------:R-:W-:Y:S02]  /*07b0*/  @P4 SEL R4, RZ, 0x1, P5 ;  /* 0x00000001ff044807 */ /* 0x000fe40002800000 */
[----:B------:R-:W-:Y:S02]  /*07c0*/  SEL R2, R2, 0x2, P3 ;  /* 0x0000000202027807 */ /* 0x000fe40001800000 */
[----:B------:R-:W-:Y:S01]  /*07d0*/  LOP3.LUT R4, R4, R3, RZ, 0xc0, !PT ;  /* 0x0000000304047212 */ /* 0x000fe200078ec0ff */
[----:B------:R-:W-:Y:S06]  /*07e0*/  @!P1 BRA `(.L_x_4) ;  /* 0x0000000000089947 */ /* 0x000fec0003800000 */
[----:B------:R-:W-:Y:S01]  /*07f0*/  UCGABAR_ARV ;  /* 0x00000000000079c7 */ /* 0x000fe20008000000 */
[----:B------:R-:W-:Y:S05]  /*0800*/  BRA `(.L_x_5) ;  /* 0x0000000000047947 */ /* 0x000fea0003800000 */
.L_x_4:
[----:B------:R-:W-:Y:S01]  /*0810*/  NOP ;  /* 0x0000000000007918 */ /* 0x000fe20000000000 */
.L_x_5:
[----:B------:R-:W-:Y:S01]  /*0820*/  ULDC.64 UR4, c[0x0][0x618] ;  /* 0x0001860000047ab9 */ /* 0x000fe20000000a00 */
[----:B------:R-:W-:Y:S01]  /*0830*/  ULDC.64 UR12, c[0x0][0x208] ;  /* 0x00008200000c7ab9 */ /* 0x000fe20000000a00 */
[----:B------:R-:W-:-:S04]  /*0840*/  ISETP.NE.U32.AND P0, PT, RZ, UR4, PT ;  /* 0x00000004ff007c0c */ /* 0x000fc8000bf05070 */
[----:B------:R-:W-:-:S13]  /*0850*/  ISETP.NE.AND.EX P0, PT, RZ, UR5, PT, P0 ;  /* 0x00000005ff007c0c */ /* 0x000fda000bf05300 */
[----:B------:R-:W-:Y:S05]  /*0860*/  @!P0 BRA `(.L_x_6) ;  /* 0x00000000001c8947 */ /* 0x000fea0003800000 */
[----:B------:R-:W0:Y:S02]  /*0870*/  LDC.64 R6, c[0x0][0x618] ;  /* 0x00018600ff067b82 */ /* 0x000e240000000a00 */
[----:B0-----:R-:W2:Y:S02]  /*0880*/  LDG.E.64 R6, desc[UR12][R6.64] ;  /* 0x0000000c06067981 */ /* 0x001ea4000c1e1b00 */
[----:B--2---:R-:W-:-:S04]  /*0890*/  ISETP.NE.U32.AND P0, PT, R6, RZ, PT ;  /* 0x000000ff0600720c */ /* 0x004fc80003f05070 */
[----:B------:R-:W-:-:S13]  /*08a0*/  ISETP.NE.AND.EX P0, PT, R7, RZ, PT, P0 ;  /* 0x000000ff0700720c */ /* 0x000fda0003f05300 */
[----:B------:R-:W-:Y:S05]  /*08b0*/  @!P0 BRA `(.L_x_6) ;  /* 0x0000000000088947 */ /* 0x000fea0003800000 */
[----:B------:R0:W5:Y:S01]  /*08c0*/  LD.E R8, desc[UR12][R6.64] ;  /* 0x0000000c06087980 */ /* 0x000162000c101900 */
[----:B------:R-:W-:Y:S05]  /*08d0*/  BRA `(.L_x_7) ;  /* 0x0000000000207947 */ /* 0x000fea0003800000 */
.L_x_6:
[----:B------:R-:W-:Y:S02]  /*08e0*/  ULDC.64 UR4, c[0x0][0x608] ;  /* 0x0001820000047ab9 */ /* 0x000fe40000000a00 */
[----:B------:R-:W-:-:S04]  /*08f0*/  ISETP.NE.U32.AND P0, PT, RZ, UR4, PT ;  /* 0x00000004ff007c0c */ /* 0x000fc8000bf05070 */
[----:B------:R-:W-:-:S13]  /*0900*/  ISETP.NE.AND.EX P0, PT, RZ, UR5, PT, P0 ;  /* 0x00000005ff007c0c */ /* 0x000fda000bf05300 */
[----:B------:R-:W-:Y:S05]  /*0910*/  @!P0 BRA `(.L_x_8) ;  /* 0x00000000000c8947 */ /* 0x000fea0003800000 */
[----:B------:R-:W0:Y:S02]  /*0920*/  LDC.64 R8, c[0x0][0x608] ;  /* 0x00018200ff087b82 */ /* 0x000e240000000a00 */
[----:B0-----:R1:W5:Y:S01]  /*0930*/  LDG.E R8, desc[UR12][R8.64] ;  /* 0x0000000c08087981 */ /* 0x001362000c1e1900 */
[----:B------:R-:W-:Y:S05]  /*0940*/  BRA `(.L_x_7) ;  /* 0x0000000000047947 */ /* 0x000fea0003800000 */
.L_x_8:
[----:B------:R-:W2:Y:S02]  /*0950*/  LDC R8, c[0x0][0x600] ;  /* 0x00018000ff087b82 */ /* 0x000ea40000000800 */
.L_x_7:
[----:B------:R-:W-:Y:S02]  /*0960*/  ULDC.64 UR4, c[0x0][0x620] ;  /* 0x0001880000047ab9 */ /* 0x000fe40000000a00 */
[----:B------:R-:W-:-:S04]  /*0970*/  ISETP.NE.U32.AND P0, PT, RZ, UR4, PT ;  /* 0x00000004ff007c0c */ /* 0x000fc8000bf05070 */
[----:B------:R-:W-:-:S13]  /*0980*/  ISETP.NE.AND.EX P0, PT, RZ, UR5, PT, P0 ;  /* 0x00000005ff007c0c */ /* 0x000fda000bf05300 */
[----:B------:R-:W-:Y:S05]  /*0990*/  @!P0 BRA `(.L_x_9) ;  /* 0x00000000001c8947 */ /* 0x000fea0003800000 */
[----:B0-----:R-:W0:Y:S02]  /*09a0*/  LDC.64 R6, c[0x0][0x620] ;  /* 0x00018800ff067b82 */ /* 0x001e240000000a00 */
[----:B0-----:R-:W3:Y:S02]  /*09b0*/  LDG.E.64 R6, desc[UR12][R6.64] ;  /* 0x0000000c06067981 */ /* 0x001ee4000c1e1b00 */
[----:B---3--:R-:W-:-:S04]  /*09c0*/  ISETP.NE.U32.AND P0, PT, R6, RZ, PT ;  /* 0x000000ff0600720c */ /* 0x008fc80003f05070 */
[----:B------:R-:W-:-:S13]  /*09d0*/  ISETP.NE.AND.EX P0, PT, R7, RZ, PT, P0 ;  /* 0x000000ff0700720c */ /* 0x000fda0003f05300 */
[----:B------:R-:W-:Y:S05]  /*09e0*/  @!P0 BRA `(.L_x_9) ;  /* 0x0000000000088947 */ /* 0x000fea0003800000 */
[----:B-1----:R0:W5:Y:S01]  /*09f0*/  LD.E R9, desc[UR12][R6.64] ;  /* 0x0000000c06097980 */ /* 0x002162000c101900 */
[----:B------:R-:W-:Y:S05]  /*0a00*/  BRA `(.L_x_10) ;  /* 0x0000000000207947 */ /* 0x000fea0003800000 */
.L_x_9:
[----:B------:R-:W-:Y:S02]  /*0a10*/  ULDC.64 UR4, c[0x0][0x610] ;  /* 0x0001840000047ab9 */ /* 0x000fe40000000a00 */
[----:B------:R-:W-:-:S04]  /*0a20*/  ISETP.NE.U32.AND P0, PT, RZ, UR4, PT ;  /* 0x00000004ff007c0c */ /* 0x000fc8000bf05070 */
[----:B------:R-:W-:-:S13]  /*0a30*/  ISETP.NE.AND.EX P0, PT, RZ, UR5, PT, P0 ;  /* 0x00000005ff007c0c */ /* 0x000fda000bf05300 */
[----:B------:R-:W-:Y:S05]  /*0a40*/  @!P0 BRA `(.L_x_11) ;  /* 0x00000000000c8947 */ /* 0x000fea0003800000 */
[----:B0-----:R-:W1:Y:S02]  /*0a50*/  LDC.64 R6, c[0x0][0x610] ;  /* 0x00018400ff067b82 */ /* 0x001e640000000a00 */
[----:B-1----:R1:W5:Y:S01]  /*0a60*/  LDG.E R9, desc[UR12][R6.64] ;  /* 0x0000000c06097981 */ /* 0x002362000c1e1900 */
[----:B------:R-:W-:Y:S05]  /*0a70*/  BRA `(.L_x_10) ;  /* 0x0000000000047947 */ /* 0x000fea0003800000 */
.L_x_11:
[----:B-1----:R-:W3:Y:S02]  /*0a80*/  LDC R9, c[0x0][0x604] ;  /* 0x00018100ff097b82 */ /* 0x002ee40000000800 */
.L_x_10:
[----:B------:R-:W4:Y:S01]  /*0a90*/  LDC R3, c[0x0][0x3e8] ;  /* 0x0000fa00ff037b82 */ /* 0x000f220000000800 */
[----:B------:R-:W-:Y:S01]  /*0aa0*/  ULDC UR4, c[0x0][0x3dc] ;  /* 0x0000f70000047ab9 */ /* 0x000fe20000000800 */
[----:B------:R-:W-:Y:S01]  /*0ab0*/  ULDC.64 UR6, c[0x0][0x3e0] ;  /* 0x0000f80000067ab9 */ /* 0x000fe20000000a00 */
[----:B------:R-:W-:Y:S02]  /*0ac0*/  UIADD3 UR4, UR4, 0x1f, URZ ;  /* 0x0000001f04047890 */ /* 0x000fe4000fffe03f */
[----:B------:R-:W-:Y:S02]  /*0ad0*/  UIMAD UR6, UR7, UR6, URZ ;  /* 0x00000006070672a4 */ /* 0x000fe4000f8e023f */
[----:B------:R-:W-:-:S04]  /*0ae0*/  USHF.R.S32.HI UR5, URZ, 0x1f, UR4 ;  /* 0x0000001f3f057899 */ /* 0x000fc80008011404 */
[----:B------:R-:W-:-:S04]  /*0af0*/  ULEA.HI UR5, UR5, UR4, URZ, 0x5 ;  /* 0x0000000405057291 */ /* 0x000fc8000f8f283f */
[----:B------:R-:W-:Y:S01]  /*0b00*/  USHF.R.S32.HI UR15, URZ, 0x5, UR5 ;  /* 0x000000053f0f7899 */ /* 0x000fe20008011405 */
[----:B----4-:R-:W-:-:S05]  /*0b10*/  IMAD R3, R3, UR6, RZ ;  /* 0x0000000603037c24 */ /* 0x010fca000f8e02ff */
[----:B------:R-:W-:Y:S01]  /*0b20*/  IMAD R3, R3, UR15, RZ ;  /* 0x0000000f03037c24 */ /* 0x000fe2000f8e02ff */
[----:B------:R-:W-:Y:S06]  /*0b30*/  @!P1 BRA `(.L_x_12) ;  /* 0x00000000000c9947 */ /* 0x000fec0003800000 */
[----:B------:R-:W-:Y:S01]  /*0b40*/  UCGABAR_WAIT ;  /* 0x0000000000007dc7 */ /* 0x000fe20008000000 */
[----:B------:R-:W-:Y:S01]  /*0b50*/  CCTL.IVALL ;  /* 0x00000000ff00798f */ /* 0x000fe20002000000 */
[----:B------:R-:W-:Y:S05]  /*0b60*/  BRA `(.L_x_13) ;  /* 0x0000000000047947 */ /* 0x000fea0003800000 */
.L_x_12:
[----:B------:R-:W-:Y:S06]  /*0b70*/  BAR.SYNC.DEFER_BLOCKING 0x0 ;  /* 0x0000000000007b1d */ /* 0x000fec0000010000 */
.L_x_13:
[----:B------:R-:W-:-:S13]  /*0b80*/  ISETP.NE.AND P0, PT, R10, RZ, PT ;  /* 0x000000ff0a00720c */ /* 0x000fda0003f05270 */
[----:B------:R-:W-:Y:S05]  /*0b90*/  @!P0 BRA `(.L_x_14) ;  /* 0x0000008400f48947 */ /* 0x000fea0003800000 */
[----:B------:R-:W-:-:S13]  /*0ba0*/  ISETP.NE.AND P0, PT, R10, 0x1, PT ;  /* 0x000000010a00780c */ /* 0x000fda0003f05270 */
[----:B------:R-:W-:Y:S05]  /*0bb0*/  @P0 EXIT ;  /* 0x000000000000094d */ /* 0x000fea0003800000 */
[----:B------:R-:W-:Y:S01]  /*0bc0*/  ISETP.GE.AND P0, PT, R3, 0x1, PT ;  /* 0x000000010300780c */ /* 0x000fe20003f06270 */
[----:B------:R-:W-:Y:S01]  /*0bd0*/  UMOV UR4, URZ ;  /* 0x0000003f00047c82 */ /* 0x000fe20008000000 */
[----:B------:R-:W-:Y:S02]  /*0be0*/  CS2R R86, SRZ ;  /* 0x0000000000567805 */ /* 0x000fe4000001ff00 */
[----:B------:R-:W-:Y:S02]  /*0bf0*/  CS2R R88, SRZ ;  /* 0x0000000000587805 */ /* 0x000fe4000001ff00 */
[----:B------:R-:W-:Y:S02]  /*0c00*/  CS2R R90, SRZ ;  /* 0x00000000005a7805 */ /* 0x000fe4000001ff00 */
[----:B------:R-:W-:Y:S02]  /*0c10*/  CS2R R92, SRZ ;  /* 0x00000000005c7805 */ /* 0x000fe4000001ff00 */
[----:B------:R-:W-:-:S02]  /*0c20*/  CS2R R94, SRZ ;  /* 0x00000000005e7805 */ /* 0x000fc4000001ff00 */
[----:B------:R-:W-:Y:S02]  /*0c30*/  CS2R R96, SRZ ;  /* 0x0000000000607805 */ /* 0x000fe4000001ff00 */
        /* <DEDUP_REMOVED lines=57> */
[----:B------:R-:W-:Y:S01]  /*0fd0*/  CS2R R84, SRZ ;  /* 0x0000000000547805 */ /* 0x000fe2000001ff00 */
[----:B------:R-:W-:Y:S06]  /*0fe0*/  @!P0 BRA `(.L_x_15) ;  /* 0x0000000000988947 */ /* 0x000fec0003800000 */
[----:B------:R-:W-:-:S04]  /*0ff0*/  LOP3.LUT R5, R2, 0x1, RZ, 0xfc, !PT ;  /* 0x0000000102057812 */ /* 0x000fc800078efcff */
[----:B------:R-:W-:-:S13]  /*1000*/  ISETP.NE.AND P1, PT, R5, 0x3, PT ;  /* 0x000000030500780c */ /* 0x000fda0003f25270 */
[----:B------:R-:W-:Y:S05]  /*1010*/  @!P1 BRA `(.L_x_16) ;  /* 0x0000000000049947 */ /* 0x000fea0003800000 */
[----:B------:R-:W-:Y:S01]  /*1020*/  BPT.TRAP 0x1 ;  /* 0x000000040000795c */ /* 0x000fe20000300000 */
.L_x_16:
[----:B------:R-:W4:Y:S01]  /*1030*/  S2UR UR5, SR_CgaCtaId ;  /* 0x00000000000579c3 */ /* 0x000f220000008800 */
[----:B------:R-:W-:Y:S01]  /*1040*/  SHF.L.U32 R5, RZ, 0x1f, RZ ;  /* 0x0000001fff057819 */ /* 0x000fe200000006ff */
[----:B------:R-:W-:Y:S02]  /*1050*/  UMOV UR4, 0x400 ;  /* 0x0000040000047882 */ /* 0x000fe40000000000 */
[----:B----4-:R-:W-:-:S12]  /*1060*/  ULEA UR4, UR5, UR4, 0x18 ;  /* 0x0000000405047291 */ /* 0x010fd8000f8ec03f */
.L_x_17:
[----:B01----:R-:W-:-:S04]  /*1070*/  IMAD.U32 R6, RZ, RZ, UR4 ;  /* 0x00000004ff067e24 */ /* 0x003fc8000f8e00ff */
[----:B------:R0:W1:Y:S03]  /*1080*/  SYNCS.PHASECHK.TRANS64.TRYWAIT P1, [R6+URZ+0x38000], R5 ;  /* 0x03800005060075a7 */ /* 0x000066000802017f */
[----:B-1----:R-:W-:Y:S05]  /*1090*/  @!P1 NANOSLEEP.SYNCS 0x989680 ;  /* 0x009896800000995d */ /* 0x002fea0003900000 */
[----:B------:R-:W1:Y:S02]  /*10a0*/  @!P1 SYNCS.PHASECHK.TRANS64 P1, [R6+URZ+0x38000], R5 ;  /* 0x03800005060095a7 */ /* 0x000e64000802007f */
[----:B-1----:R-:W-:Y:S05]  /*10b0*/  @!P1 BRA `(.L_x_17) ;  /* 0xfffffffc00ec9947 */ /* 0x002fea000383ffff */
[----:B------:R-:W-:Y:S01]  /*10c0*/  UIADD3 UR5, UR4, 0x1c000, URZ ;  /* 0x0001c00004057890 */ /* 0x000fe2000fffe03f */
[----:B------:R-:W-:Y:S01]  /*10d0*/  WARPGROUP.ARRIVE ;  /* 0x00000000000079c5 */ /* 0x000fe20000000000 */
[----:B------:R-:W-:Y:S02]  /*10e0*/  USHF.R.U32.HI UR4, URZ, 0x4, UR4 ;  /* 0x000000043f047899 */ /* 0x000fe40008011604 */
[----:B------:R-:W-:Y:S02]  /*10f0*/  USHF.R.U32.HI UR5, URZ, 0x4, UR5 ;  /* 0x000000043f057899 */ /* 0x000fe40008011605 */
[----:B------:R-:W-:Y:S02]  /*1100*/  ULOP3.LUT UR4, UR4, 0x3fff, URZ, 0xc0, !UPT ;  /* 0x00003fff04047892 */ /* 0x000fe4000f8ec03f */
[----:B------:R-:W-:Y:S02]  /*1110*/  ULOP3.LUT UR5, UR5, 0x3fff, URZ, 0xc0, !UPT ;  /* 0x00003fff05057892 */ /* 0x000fe4000f8ec03f */
[----:B------:R-:W-:-:S02]  /*1120*/  ULOP3.LUT UR8, UR4, 0x10000, URZ, 0xfc, !UPT ;  /* 0x0001000004087892 */ /* 0x000fc4000f8efc3f */
[----:B------:R-:W-:Y:S01]  /*1130*/  ULOP3.LUT UR9, UR5, 0x10000, URZ, 0xfc, !UPT ;  /* 0x0001000005097892 */ /* 0x000fe2000f8efc3f */
[----:B------:R-:W-:Y:S02]  /*1140*/  UMOV UR7, 0x80000020 ;  /* 0x8000002000077882 */ /* 0x000fe40000000000 */
[----:B------:R-:W-:Y:S02]  /*1150*/  UMOV UR5, 0x80000020 ;  /* 0x8000002000057882 */ /* 0x000fe40000000000 */
[----:B------:R-:W-:Y:S02]  /*1160*/  UMOV UR4, UR8 ;  /* 0x0000000800047c82 */ /* 0x000fe40008000000 */
[----:B------:R-:W-:Y:S02]  /*1170*/  UMOV UR6, UR9 ;  /* 0x0000000900067c82 */ /* 0x000fe40008000000 */
[----:B------:R-:W-:Y:S01]  /*1180*/  HGMMA.64x128x16.F32 R88, gdesc[UR4], RZ, !UPT ;  /* 0x01e00000045879f0 */ /* 0x000fe2000c7008ff */
[----:B------:R-:W-:Y:S01]  /*1190*/  UIADD3 UR4, UR8, 0x100, URZ ;  /* 0x0000010008047890 */ /* 0x000fe2000fffe03f */
[----:B------:R-:W-:-:S10]  /*11a0*/  UMOV UR5, 0x80000020 ;  /* 0x8000002000057882 */ /* 0x000fd40000000000 */
[----:B------:R-:W-:Y:S01]  /*11b0*/  HGMMA.64x128x16.F32 R24, gdesc[UR4], RZ, !UPT ;  /* 0x01e00000041879f0 */ /* 0x000fe2000c7008ff */
[----:B------:R-:W-:Y:S02]  /*11c0*/  UIADD3 UR4, UR8, 0x2, URZ ;  /* 0x0000000208047890 */ /* 0x000fe4000fffe03f */
[----:B------:R-:W-:Y:S01]  /*11d0*/  UIADD3 UR6, UR9, 0x2, URZ ;  /* 0x0000000209067890 */ /* 0x000fe2000fffe03f */
[----:B------:R-:W-:Y:S01]  /*11e0*/  UMOV UR5, 0x80000020 ;  /* 0x8000002000057882 */ /* 0x000fe20000000000 */
[----:B------:R-:W-:-:S07]  /*11f0*/  UMOV UR7, 0x80000020 ;  /* 0x8000002000077882 */ /* 0x000fce0000000000 */
[----:B------:R-:W-:Y:S01]  /*1200*/  HGMMA.64x128x16.F32 R88, gdesc[UR4], R88 ;  /* 0x01e00000045879f0 */ /* 0x000fe20008700858 */
[----:B------:R-:W-:Y:S01]  /*1210*/  UIADD3 UR4, UR8, 0x102, URZ ;  /* 0x0000010208047890 */ /* 0x000fe2000fffe03f */
[----:B------:R-:W-:-:S10]  /*1220*/  UMOV UR5, 0x80000020 ;  /* 0x8000002000057882 */ /* 0x000fd40000000000 */
[----:B------:R-:W-:Y:S01]  /*1230*/  HGMMA.64x128x16.F32 R24, gdesc[UR4], R24, gsb0 ;  /* 0x01e00000041879f0 */ /* 0x000fe20008000818 */
[----:B------:R-:W-:-:S05]  /*1240*/  UMOV UR4, 0x1 ;  /* 0x0000000100047882 */ /* 0x000fca0000000000 */
.L_x_15:
[----:B01----:R-:W-:-:S05]  /*1250*/  VIMNMX R6, R3, 0x1, PT ;  /* 0x0000000103067848 */ /* 0x003fca0003fe0100 */
[----:B------:R-:W-:-:S05]  /*1260*/  IMAD.IADD R6, R3, 0x1, -R6 ;  /* 0x0000000103067824 */ /* 0x000fca00078e0a06 */
[----:B------:R-:W-:-:S13]  /*1270*/  ISETP.GE.AND P1, PT, R6, 0x1, PT ;  /* 0x000000010600780c */ /* 0x000fda0003f26270 */
[----:B------:R-:W-:Y:S05]  /*1280*/  @!P1 BRA `(.L_x_18) ;  /* 0x00000004000c9947 */ /* 0x000fea0003800000 */
[----:B------:R-:W0:Y:S01]  /*1290*/  S2UR UR6, SR_CgaCtaId ;  /* 0x00000000000679c3 */ /* 0x000e220000008800 */
[----:B------:R-:W-:Y:S01]  /*12a0*/  UMOV UR5, 0x400 ;  /* 0x0000040000057882 */ /* 0x000fe20000000000 */
[----:B------:R-:W-:Y:S01]  /*12b0*/  LOP3.LUT R12, R2, 0x1, RZ, 0xfc, !PT ;  /* 0x00000001020c7812 */ /* 0x000fe200078efcff */
[----:B------:R-:W-:Y:S01]  /*12c0*/  IMAD.MOV.U32 R11, RZ, RZ, RZ ;  /* 0x000000ffff0b7224 */ /* 0x000fe200078e00ff */
[----:B------:R-:W-:Y:S01]  /*12d0*/  UISETP.NE.U32.AND UP0, UPT, UR4, URZ, UPT ;  /* 0x0000003f0400728c */ /* 0x000fe2000bf05070 */
[----:B------:R-:W-:Y:S02]  /*12e0*/  IMAD.MOV.U32 R3, RZ, RZ, R6 ;  /* 0x000000ffff037224 */ /* 0x000fe400078e0006 */
[----:B------:R-:W-:Y:S01]  /*12f0*/  IMAD.MOV.U32 R5, RZ, RZ, RZ ;  /* 0x000000ffff057224 */ /* 0x000fe200078e00ff */
[----:B0-----:R-:W-:-:S04]  /*1300*/  ULEA UR7, UR6, UR5, 0x18 ;  /* 0x0000000506077291 */ /* 0x001fc8000f8ec03f */
[----:B------:R-:W-:Y:S02]  /*1310*/  UIADD3 UR6, UR7, 0x1c000, URZ ;  /* 0x0001c00007067890 */ /* 0x000fe4000fffe03f */
[----:B------:R-:W-:Y:S02]  /*1320*/  USHF.R.U32.HI UR5, URZ, 0x4, UR7 ;  /* 0x000000043f057899 */ /* 0x000fe40008011607 */
[----:B------:R-:W-:Y:S02]  /*1330*/  USHF.R.U32.HI UR6, URZ, 0x4, UR6 ;  /* 0x000000043f067899 */ /* 0x000fe40008011606 */
[----:B------:R-:W-:Y:S02]  /*1340*/  ULOP3.LUT UR5, UR5, 0x3fff, URZ, 0xc0, !UPT ;  /* 0x00003fff05057892 */ /* 0x000fe4000f8ec03f */
[----:B------:R-:W-:Y:S02]  /*1350*/  ULOP3.LUT UR6, UR6, 0x3fff, URZ, 0xc0, !UPT ;  /* 0x00003fff06067892 */ /* 0x000fe4000f8ec03f */
[----:B------:R-:W-:-:S02]  /*1360*/  ULOP3.LUT UR14, UR5, 0x10000, URZ, 0xfc, !UPT ;  /* 0x00010000050e7892 */ /* 0x000fc4000f8efc3f */
[----:B------:R-:W-:-:S12]  /*1370*/  ULOP3.LUT UR15, UR6, 0x10000, URZ, 0xfc, !UPT ;  /* 0x00010000060f7892 */ /* 0x000fd8000f8efc3f */
.L_x_23:
[----:B------:R-:W-:-:S13]  /*1380*/  ISETP.NE.AND P2, PT, R12, 0x3, PT ;  /* 0x000000030c00780c */ /* 0x000fda0003f45270 */
[----:B------:R-:W-:Y:S05]  /*1390*/  @!P2 BRA `(.L_x_19) ;  /* 0x000000000004a947 */ /* 0x000fea0003800000 */
[----:B------:R-:W-:Y:S01]  /*13a0*/  BPT.TRAP 0x1 ;  /* 0x000000040000795c */ /* 0x000fe20000300000 */
.L_x_19:
[----:B------:R-:W-:Y:S01]  /*13b0*/  SHF.L.U32 R7, R11, 0x1f, RZ ;  /* 0x0000001f0b077819 */ /* 0x000fe200000006ff */
[----:B------:R-:W-:-:S12]  /*13c0*/  ULEA UR5, UR4, UR7, 0x3 ;  /* 0x0000000704057291 */ /* 0x000fd8000f8e183f */
.L_x_20:
[----:B0-----:R-:W-:-:S04]  /*13d0*/  IMAD.U32 R10, RZ, RZ, UR5 ;  /* 0x00000005ff0a7e24 */ /* 0x001fc8000f8e00ff */
[----:B------:R0:W1:Y:S03]  /*13e0*/  SYNCS.PHASECHK.TRANS64.TRYWAIT P1, [R10+URZ+0x38000], R7 ;  /* 0x038000070a0075a7 */ /* 0x000066000802017f */
[----:B-1----:R-:W-:Y:S05]  /*13f0*/  @!P1 NANOSLEEP.SYNCS 0x989680 ;  /* 0x009896800000995d */ /* 0x002fea0003900000 */
[----:B------:R-:W1:Y:S02]  /*1400*/  @!P1 SYNCS.PHASECHK.TRANS64 P1, [R10+URZ+0x38000], R7 ;  /* 0x038000070a0095a7 */ /* 0x000e64000802007f */
[----:B-1----:R-:W-:Y:S05]  /*1410*/  @!P1 BRA `(.L_x_20) ;  /* 0xfffffffc00ec9947 */ /* 0x002fea000383ffff */
[----:B------:R-:W-:Y:S01]  /*1420*/  ULEA UR5, UR4, UR14, 0x9 ;  /* 0x0000000e04057291 */ /* 0x000fe2000f8e483f */
[----:B------:R-:W-:Y:S01]  /*1430*/  WARPGROUP.ARRIVE ;  /* 0x00000000000079c5 */ /* 0x000fe20000000000 */
[----:B------:R-:W-:Y:S01]  /*1440*/  ULEA UR6, UR4, UR15, 0x9 ;  /* 0x0000000f04067291 */ /* 0x000fe2000f8e483f */
[----:B------:R-:W-:Y:S01]  /*1450*/  UMOV UR9, 0x80000020 ;  /* 0x8000002000097882 */ /* 0x000fe20000000000 */
[----:B------:R-:W-:-:S03]  /*1460*/  UMOV UR11, 0x80000020 ;  /* 0x80000020000b7882 */ /* 0x000fc60000000000 */
[----:B------:R-:W-:Y:S02]  /*1470*/  UMOV UR8, UR5 ;  /* 0x0000000500087c82 */ /* 0x000fe40008000000 */
[----:B------:R-:W-:Y:S02]  /*1480*/  UMOV UR10, UR6 ;  /* 0x00000006000a7c82 */ /* 0x000fe40008000000 */
[----:B------:R-:W-:Y:S01]  /*1490*/  HGMMA.64x128x16.F32 R88, gdesc[UR8], R88, UP0 ;  /* 0x01e00000085879f0 */ /* 0x000fe2000bf00858 */
[----:B------:R-:W-:Y:S01]  /*14a0*/  UIADD3 UR8, UR5, 0x100, URZ ;  /* 0x0000010005087890 */ /* 0x000fe2000fffe03f */
[----:B------:R-:W-:-:S10]  /*14b0*/  UMOV UR9, 0x80000020 ;  /* 0x8000002000097882 */ /* 0x000fd40000000000 */
[----:B------:R-:W-:Y:S01]  /*14c0*/  HGMMA.64x128x16.F32 R24, gdesc[UR8], R24, UP0 ;  /* 0x01e00000081879f0 */ /* 0x000fe2000bf00818 */
[----:B------:R-:W-:Y:S02]  /*14d0*/  UIADD3 UR8, UR5, 0x2, URZ ;  /* 0x0000000205087890 */ /* 0x000fe4000fffe03f */
[----:B------:R-:W-:Y:S01]  /*14e0*/  UIADD3 UR10, UR6, 0x2, URZ ;  /* 0x00000002060a7890 */ /* 0x000fe2000fffe03f */
[----:B------:R-:W-:Y:S01]  /*14f0*/  UMOV UR9, 0x80000020 ;  /* 0x8000002000097882 */ /* 0x000fe20000000000 */
[----:B------:R-:W-:-:S07]  /*1500*/  UMOV UR11, 0x80000020 ;  /* 0x80000020000b7882 */ /* 0x000fce0000000000 */
[----:B------:R-:W-:Y:S01]  /*1510*/  HGMMA.64x128x16.F32 R88, gdesc[UR8], R88 ;  /* 0x01e00000085879f0 */ /* 0x000fe20008700858 */
[----:B------:R-:W-:Y:S01]  /*1520*/  UIADD3 UR8, UR5, 0x102, URZ ;  /* 0x0000010205087890 */ /* 0x000fe2000fffe03f */
[----:B------:R-:W-:-:S10]  /*1530*/  UMOV UR9, 0x80000020 ;  /* 0x8000002000097882 */ /* 0x000fd40000000000 */
[----:B------:R-:W-:Y:S03]  /*1540*/  HGMMA.64x128x16.F32 R24, gdesc[UR8], R24, gsb0 ;  /* 0x01e00000081879f0 */ /* 0x000fe60008000818 */
[----:B------:R-:W-:Y:S02]  /*1550*/  WARPGROUP.DEPBAR.LE gsb0, 0x1 ;  /* 0x00008000000079c5 */ /* 0x000fe40000010100 */
[----:B------:R-:W-:Y:S05]  /*1560*/  @!P2 BRA `(.L_x_21) ;  /* 0x000000000004a947 */ /* 0x000fea0003800000 */
[----:B------:R-:W-:Y:S01]  /*1570*/  BPT.TRAP 0x1 ;  /* 0x000000040000795c */ /* 0x000fe20000300000 */
.L_x_21:
[----:B------:R-:W-:-:S13]  /*1580*/  ISETP.NE.AND P1, PT, R4, RZ, PT ;  /* 0x000000ff0400720c */ /* 0x000fda0003f25270 */
[----:B0-----:R-:W-:-:S05]  /*1590*/  @P1 LEA R7, R5, UR7, 0x3 ;  /* 0x0000000705071c11 */ /* 0x001fca000f8e18ff */
[----:B------:R-:W-:-:S05]  /*15a0*/  @P1 VIADD R7, R7, 0x38070 ;  /* 0x0003807007071836 */ /* 0x000fca0000000000 */
[----:B------:R-:W-:-:S04]  /*15b0*/  @P1 PRMT R7, R0, 0x654, R7 ;  /* 0x0000065400071816 */ /* 0x000fc80000000007 */
[----:B------:R0:W-:Y:S01]  /*15c0*/  @P1 SYNCS.ARRIVE.TRANS64.RED.A1T0 RZ, [R7+URZ], RZ ;  /* 0x000000ff07ff19a7 */ /* 0x0001e2000810043f */
[----:B------:R-:W-:-:S13]  /*15d0*/  ISETP.GT.U32.AND P1, PT, R2, 0x1, PT ;  /* 0x000000010200780c */ /* 0x000fda0003f24070 */
[----:B0-----:R-:W-:Y:S05]  /*15e0*/  @P1 BRA `(.L_x_22) ;  /* 0x0000000000041947 */ /* 0x001fea0003800000 */
[----:B------:R-:W-:Y:S01]  /*15f0*/  BPT.TRAP 0x1 ;  /* 0x000000040000795c */ /* 0x000fe20000300000 */
.L_x_22:
[----:B------:R-:W-:Y:S01]  /*1600*/  UIADD3 UR4, UR4, 0x1, URZ ;  /* 0x0000000104047890 */ /* 0x000fe2000fffe03f */
[----:B------:R-:W-:Y:S01]  /*1610*/  ISETP.GT.AND P2, PT, R3, 0x1, PT ;  /* 0x000000010300780c */ /* 0x000fe20003f44270 */
[----:B------:R-:W-:Y:S02]  /*1620*/  VIADD R5, R5, 0x1 ;  /* 0x0000000105057836 */ /* 0x000fe40000000000 */
[----:B------:R-:W-:Y:S01]  /*1630*/  UISETP.NE.AND UP0, UPT, UR4, 0xe, UPT ;  /* 0x0000000e0400788c */ /* 0x000fe2000bf05270 */
[----:B------:R-:W-:Y:S02]  /*1640*/  VIADD R3, R3, 0xffffffff ;  /* 0xffffffff03037836 */ /* 0x000fe40000000000 */
[C---:B------:R-:W-:Y:S01]  /*1650*/  ISETP.NE.AND P1, PT, R5.reuse, 0xe, PT ;  /* 0x0000000e0500780c */ /* 0x040fe20003f25270 */
[----:B------:R-:W-:Y:S02]  /*1660*/  USEL UR5, URZ, 0x1, UP0 ;  /* 0x000000013f057887 */ /* 0x000fe40008000000 */
[----:B------:R-:W-:Y:S01]  /*1670*/  USEL UR4, UR4, URZ, UP0 ;  /* 0x0000003f04047287 */ /* 0x000fe20008000000 */
[----:B------:R-:W-:Y:S01]  /*1680*/  SEL R5, R5, RZ, P1 ;  /* 0x000000ff05057207 */ /* 0x000fe20000800000 */
[----:B------:R-:W-:-:S02]  /*1690*/  UPLOP3.LUT UP0, UPT, UPT, UPT, UPT, 0x80, 0x0 ;  /* 0x000000000000789c */ /* 0x000fc40003f0f070 */
[----:B------:R-:W-:Y:S01]  /*16a0*/  LOP3.LUT R11, R11, UR5, RZ, 0x3c, !PT ;  /* 0x000000050b0b7c12 */ /* 0x000fe2000f8e3cff */
[----:B------:R-:W-:Y:S08]  /*16b0*/  @P2 BRA `(.L_x_23) ;  /* 0xfffffffc00302947 */ /* 0x000ff0000383ffff */
.L_x_18:
[----:B------:R-:W-:Y:S02]  /*16c0*/  WARPGROUP.DEPBAR.LE gsb0, 0x0 ;  /* 0x00008000000079c5 */ /* 0x000fe40000010000 */
[----:B------:R-:W-:Y:S05]  /*16d0*/  @!P0 BRA `(.L_x_24) ;  /* 0x0000000000588947 */ /* 0x000fea0003800000 */
[----:B------:R-:W-:-:S04]  /*16e0*/  LOP3.LUT R3, R2, 0x1, RZ, 0xfc, !PT ;  /* 0x0000000102037812 */ /* 0x000fc800078efcff */
[----:B------:R-:W-:-:S13]  /*16f0*/  ISETP.NE.AND P0, PT, R3, 0x3, PT ;  /* 0x000000030300780c */ /* 0x000fda0003f05270 */
[----:B------:R-:W-:Y:S05]  /*1700*/  @!P0 BRA `(.L_x_25) ;  /* 0x0000000000048947 */ /* 0x000fea0003800000 */
[----:B------:R-:W-:Y:S01]  /*1710*/  BPT.TRAP 0x1 ;  /* 0x000000040000795c */ /* 0x000fe20000300000 */
.L_x_25:
[----:B------:R-:W-:Y:S01]  /*1720*/  ISETP.NE.AND P0, PT, R4, RZ, PT ;  /* 0x000000ff0400720c */ /* 0x000fe20003f05270 */
[----:B------:R-:W-:Y:S01]  /*1730*/  BSSY B0, `(.L_x_26) ;  /* 0x000000e000007945 */ /* 0x000fe20003800000 */
[----:B------:R-:W-:-:S11]  /*1740*/  ISETP.GT.U32.AND P1, PT, R2, 0x1, PT ;  /* 0x000000010200780c */ /* 0x000fd60003f24070 */
[----:B------:R-:W-:Y:S05]  /*1750*/  @!P0 BRA `(.L_x_27) ;  /* 0x00000000002c8947 */ /* 0x000fea0003800000 */
[----:B------:R-:W0:Y:S01]  /*1760*/  S2R R5, SR_CgaCtaId ;  /* 0x0000000000057919 */ /* 0x000e220000008800 */
[----:B------:R-:W-:-:S05]  /*1770*/  SHF.R.U32.HI R2, RZ, 0x1, R6 ;  /* 0x00000001ff027819 */ /* 0x000fca0000011606 */
[----:B------:R-:W-:Y:S01]  /*1780*/  IMAD.WIDE.U32 R2, R2, -0x6db6db6d, RZ ;  /* 0x9249249302027825 */ /* 0x000fe200078e00ff */
[----:B------:R-:W-:-:S04]  /*1790*/  MOV R2, 0x400 ;  /* 0x0000040000027802 */ /* 0x000fc80000000f00 */
[----:B------:R-:W-:-:S05]  /*17a0*/  SHF.R.U32.HI R3, RZ, 0x2, R3 ;  /* 0x00000002ff037819 */ /* 0x000fca0000011603 */
[----:B------:R-:W-:Y:S01]  /*17b0*/  IMAD R6, R3, -0xe, R6 ;  /* 0xfffffff203067824 */ /* 0x000fe200078e0206 */
[----:B0-----:R-:W-:-:S05]  /*17c0*/  LEA R5, R5, R2, 0x18 ;  /* 0x0000000205057211 */ /* 0x001fca00078ec0ff */
[----:B------:R-:W-:-:S04]  /*17d0*/  IMAD R6, R6, 0x8, R5 ;  /* 0x0000000806067824 */ /* 0x000fc800078e0205 */
[----:B------:R-:W-:-:S05]  /*17e0*/  VIADD R3, R6, 0x38070 ;  /* 0x0003807006037836 */ /* 0x000fca0000000000 */
[----:B------:R-:W-:-:S04]  /*17f0*/  PRMT R3, R0, 0x654, R3 ;  /* 0x0000065400037816 */ /* 0x000fc80000000003 */
[----:B------:R0:W-:Y:S03]  /*1800*/  SYNCS.ARRIVE.TRANS64.RED.A1T0 RZ, [R3+URZ], RZ ;  /* 0x000000ff03ff79a7 */ /* 0x0001e6000810043f */
.L_x_27:
[----:B------:R-:W-:Y:S05]  /*1810*/  BSYNC B0 ;  /* 0x0000000000007941 */ /* 0x000fea0003800000 */
.L_x_26:
[----:B------:R-:W-:Y:S05]  /*1820*/  @P1 BRA `(.L_x_24) ;  /* 0x0000000000041947 */ /* 0x000fea0003800000 */
[----:B------:R-:W-:Y:S01]  /*1830*/  BPT.TRAP 0x1 ;  /* 0x000000040000795c */ /* 0x000fe20000300000 */
.L_x_24:
[----:B------:R-:W0:Y:S01]  /*1840*/  S2R R0, SR_TID.X ;  /* 0x0000000000007919 */ /* 0x000e220000002100 */
[----:B------:R-:W-:Y:S01]  /*1850*/  ULDC.64 UR4, c[0x0][0x280] ;  /* 0x0000a00000047ab9 */ /* 0x000fe20000000a00 */
[----:B------:R-:W1:Y:S01]  /*1860*/  S2R R2, SR_CTAID.Y ;  /* 0x0000000000027919 */ /* 0x000e620000002600 */
[----:B------:R-:W4:Y:S01]  /*1870*/  S2R R13, SR_CTAID.X ;  /* 0x00000000000d7919 */ /* 0x000f220000002500 */
[----:B0-----:R-:W-:-:S04]  /*1880*/  SHF.R.S32.HI R3, RZ, 0x1f, R0 ;  /* 0x0000001fff037819 */ /* 0x001fc80000011400 */
[----:B------:R-:W-:-:S04]  /*1890*/  LEA.HI R3, R3, R0, RZ, 0x7 ;  /* 0x0000000003037211 */ /* 0x000fc800078f38ff */
[----:B------:R-:W-:Y:S01]  /*18a0*/  LOP3.LUT R3, R3, 0xffffff80, RZ, 0xc0, !PT ;  /* 0xffffff8003037812 */ /* 0x000fe200078ec0ff */
[----:B----4-:R-:W-:-:S04]  /*18b0*/  IMAD.SHL.U32 R4, R13, 0x80, RZ ;  /* 0x000000800d047824 */ /* 0x010fc800078e00ff */
[----:B------:R-:W-:Y:S02]  /*18c0*/  IMAD.IADD R5, R0, 0x1, -R3 ;  /* 0x0000000100057824 */ /* 0x000fe400078e0a03 */
[----:B-1----:R-:W-:-:S03]  /*18d0*/  IMAD.SHL.U32 R0, R2, 0x80, RZ ;  /* 0x0000008002007824 */ /* 0x002fc600078e00ff */
[----:B------:R-:W-:Y:S02]  /*18e0*/  SHF.R.S32.HI R6, RZ, 0x1f, R5 ;  /* 0x0000001fff067819 */ /* 0x000fe40000011405 */
[----:B------:R-:W-:Y:S02]  /*18f0*/  ISETP.GE.AND P0, PT, R0, UR5, PT ;  /* 0x0000000500007c0c */ /* 0x000fe4000bf06270 */
[----:B------:R-:W-:Y:S02]  /*1900*/  LEA.HI R2, R6, R5, RZ, 0x2 ;  /* 0x0000000506027211 */ /* 0x000fe400078f10ff */
[----:B------:R-:W-:Y:S02]  /*1910*/  ISETP.GE.OR P0, PT, R4, UR4, P0 ;  /* 0x0000000404007c0c */ /* 0x000fe40008706670 */
[--C-:B------:R-:W-:Y:S02]  /*1920*/  SHF.R.S32.HI R10, RZ, 0x2, R2.reuse ;  /* 0x00000002ff0a7819 */ /* 0x100fe40000011402 */
[----:B------:R-:W-:-:S04]  /*1930*/  SHF.R.S32.HI R3, RZ, 0x1f, R2 ;  /* 0x0000001fff037819 */ /* 0x000fc80000011402 */
[----:B------:R-:W-:-:S04]  /*1940*/  LEA.HI R3, R3, R10, RZ, 0x3 ;  /* 0x0000000a03037211 */ /* 0x000fc800078f18ff */
[----:B------:R-:W-:Y:S01]  /*1950*/  LOP3.LUT R3, R3, 0xfffffff8, RZ, 0xc0, !PT ;  /* 0xfffffff803037812 */ /* 0x000fe200078ec0ff */
[----:B------:R-:W-:Y:S06]  /*1960*/  @P0 EXIT ;  /* 0x000000000000094d */ /* 0x000fec0003800000 */
[----:B------:R-:W0:Y:S01]  /*1970*/  LDC.64 R16, c[0x0][0x658] ;  /* 0x00019600ff107b82 */ /* 0x000e220000000a00 */
[----:B------:R-:W-:Y:S01]  /*1980*/  LOP3.LUT R2, R2, 0x7ffffffc, RZ, 0xc0, !PT ;  /* 0x7ffffffc02027812 */ /* 0x000fe200078ec0ff */
[----:B------:R-:W-:Y:S01]  /*1990*/  IMAD.IADD R10, R10, 0x1, -R3 ;  /* 0x000000010a0a7824 */ /* 0x000fe200078e0a03 */
[----:B------:R-:W-:Y:S02]  /*19a0*/  LEA.HI R3, R6, R5, RZ, 0x5 ;  /* 0x0000000506037211 */ /* 0x000fe400078f28ff */
[----:B---3-5:R-:W-:Y:S01]  /*19b0*/  FSETP.NEU.AND P1, PT, R9, RZ, PT ;  /* 0x000000ff0900720b */ /* 0x028fe20003f2d000 */
[----:B------:R-:W-:Y:S01]  /*19c0*/  IMAD.IADD R2, R5, 0x1, -R2 ;  /* 0x0000000105027824 */ /* 0x000fe200078e0a02 */
[----:B------:R-:W-:Y:S02]  /*19d0*/  SHF.R.S32.HI R11, RZ, 0x1f, R10 ;  /* 0x0000001fff0b7819 */ /* 0x000fe4000001140a */
[----:B------:R-:W-:Y:S01]  /*19e0*/  SHF.R.S32.HI R5, RZ, 0x5, R3 ;  /* 0x00000005ff057819 */ /* 0x000fe20000011403 */
[----:B------:R-:W-:-:S02]  /*19f0*/  IMAD.SHL.U32 R7, R2, 0x2, RZ ;  /* 0x0000000202077824 */ /* 0x000fc400078e00ff */
[----:B------:R-:W-:-:S03]  /*1a00*/  IMAD.WIDE R2, R13, 0x80, R10 ;  /* 0x000000800d027825 */ /* 0x000fc600078e020a */
[----:B------:R-:W-:Y:S01]  /*1a10*/  SHF.R.S32.HI R13, RZ, 0x1f, R7 ;  /* 0x0000001fff0d7819 */ /* 0x000fe20000011407 */
[C---:B------:R-:W-:Y:S01]  /*1a20*/  IMAD R11, R5.reuse, -0x10, -R4 ;  /* 0xfffffff0050b7824 */ /* 0x040fe200078e0a04 */
[----:B------:R-:W-:Y:S01]  /*1a30*/  IADD3 R4, P0, R0, R7, RZ ;  /* 0x0000000700047210 */ /* 0x000fe20007f1e0ff */
[----:B------:R-:W-:-:S03]  /*1a40*/  IMAD.WIDE R2, R5, 0x10, R2 ;  /* 0x0000001005027825 */ /* 0x000fc600078e0202 */
[----:B------:R-:W-:Y:S02]  /*1a50*/  LEA.HI.X.SX32 R5, R0, R13, 0x1, P0 ;  /* 0x0000000d00057211 */ /* 0x000fe400000f0eff */
[----:B------:R-:W-:Y:S01]  /*1a60*/  IADD3 R10, R11, UR4, -R10 ;  /* 0x000000040b0a7c10 */ /* 0x000fe2000fffe80a */
[-C--:B0-----:R-:W-:Y:S01]  /*1a70*/  IMAD R6, R3, R16.reuse, RZ ;  /* 0x0000001003067224 */ /* 0x081fe200078e02ff */
[----:B------:R-:W-:Y:S01]  /*1a80*/  IADD3 R0, -R7, UR5, -R0 ;  /* 0x0000000507007c10 */ /* 0x000fe2000fffe900 */
[----:B------:R-:W-:Y:S01]  /*1a90*/  IMAD.WIDE.U32 R14, R2, R16, R4 ;  /* 0x00000010020e7225 */ /* 0x000fe200078e0004 */
[----:B------:R-:W-:Y:S02]  /*1aa0*/  ISETP.GT.AND P2, PT, R10, RZ, PT ;  /* 0x000000ff0a00720c */ /* 0x000fe40003f44270 */
[--C-:B------:R-:W-:Y:S01]  /*1ab0*/  SHF.L.U64.HI R20, R16, 0x3, R17.reuse ;  /* 0x0000000310147819 */ /* 0x100fe20000010211 */
[----:B------:R-:W-:Y:S01]  /*1ac0*/  IMAD R19, R2, R17, R6 ;  /* 0x0000001102137224 */ /* 0x000fe200078e0206 */
[C---:B------:R-:W-:Y:S01]  /*1ad0*/  SHF.L.U64.HI R11, R16.reuse, 0x6, R17 ;  /* 0x00000006100b7819 */ /* 0x040fe20000010211 */
[----:B------:R-:W-:Y:S01]  /*1ae0*/  IMAD.SHL.U32 R21, R16, 0x8, RZ ;  /* 0x0000000810157824 */ /* 0x000fe200078e00ff */
[----:B------:R-:W-:Y:S01]  /*1af0*/  ISETP.GT.AND P0, PT, R0, RZ, P2 ;  /* 0x000000ff0000720c */ /* 0x000fe20001704270 */
[----:B------:R-:W-:-:S02]  /*1b00*/  IMAD.SHL.U32 R16, R16, 0x40, RZ ;  /* 0x0000004010107824 */ /* 0x000fc400078e00ff */
[----:B------:R-:W-:Y:S01]  /*1b10*/  IMAD.IADD R19, R15, 0x1, R19 ;  /* 0x000000010f137824 */ /* 0x000fe200078e0213 */
[----:B------:R-:W-:Y:S09]  /*1b20*/  @!P1 BRA `(.L_x_28) ;  /* 0x0000005000dc9947 */ /* 0x000ff20003800000 */
[----:B------:R-:W-:Y:S01]  /*1b30*/  ULDC.64 UR6, c[0x0][0x630] ;  /* 0x00018c0000067ab9 */ /* 0x000fe20000000a00 */
[----:B------:R-:W-:Y:S01]  /*1b40*/  ULDC.64 UR8, c[0x0][0x628] ;  /* 0x00018a0000087ab9 */ /* 0x000fe20000000a00 */
[----:B------:R-:W-:Y:S01]  /*1b50*/  IMAD R17, R3, UR6, RZ ;  /* 0x0000000603117c24 */ /* 0x000fe2000f8e02ff */
[----:B------:R-:W-:Y:S01]  /*1b60*/  ULDC.64 UR4, c[0x0][0x650] ;  /* 0x0001940000047ab9 */ /* 0x000fe20000000a00 */
[----:B------:R-:W-:-:S04]  /*1b70*/  IMAD.WIDE.U32 R6, R2, UR6, R4 ;  /* 0x0000000602067c25 */ /* 0x000fc8000f8e0004 */
[----:B------:R-:W-:Y:S01]  /*1b80*/  IMAD R17, R2, UR7, R17 ;  /* 0x0000000702117c24 */ /* 0x000fe2000f8e0211 */
[----:B------:R-:W-:-:S03]  /*1b90*/  LEA R12, P1, R6, UR8, 0x1 ;  /* 0x00000008060c7c11 */ /* 0x000fc6000f8208ff */
[----:B------:R-:W-:-:S05]  /*1ba0*/  IMAD.IADD R7, R7, 0x1, R17 ;  /* 0x0000000107077824 */ /* 0x000fca00078e0211 */
[----:B------:R-:W-:-:S05]  /*1bb0*/  LEA.HI.X R13, R6, UR9, R7, 0x1, P1 ;  /* 0x00000009060d7c11 */ /* 0x000fca00088f0c07 */
[----:B------:R-:W3:Y:S01]  /*1bc0*/  @P0 LDG.E.LTC128B.U16 R15, desc[UR12][R12.64] ;  /* 0x0000000c0c0f0981 */ /* 0x000ee2000c1e1520 */
[----:B------:R-:W-:Y:S01]  /*1bd0*/  ISETP.GT.AND P1, PT, R0, 0x1, P2 ;  /* 0x000000010000780c */ /* 0x000fe20001724270 */
[----:B------:R-:W-:Y:S01]  /*1be0*/  BSSY B0, `(.L_x_29) ;  /* 0x000000b000007945 */ /* 0x000fe20003800000 */
[----:B---3--:R-:W-:-:S05]  /*1bf0*/  HADD2.F32 R6, -RZ, R15.H0_H0 ;  /* 0x2000000fff067230 */ /* 0x008fca0000004100 */
[----:B------:R-:W-:Y:S01]  /*1c00*/  FMUL R7, R6, R9 ;  /* 0x0000000906077220 */ /* 0x000fe20000400000 */
[----:B------:R-:W-:-:S03]  /*1c10*/  LEA R6, P3, R14, UR4, 0x1 ;  /* 0x000000040e067c11 */ /* 0x000fc6000f8608ff */
[----:B--2---:R-:W-:Y:S01]  /*1c20*/  FFMA R7, R88, R8, R7 ;  /* 0x0000000858077223 */ /* 0x004fe20000000007 */
[----:B------:R-:W-:-:S04]  /*1c30*/  PRMT R88, R15, 0x7610, R88 ;  /* 0x000076100f587816 */ /* 0x000fc80000000058 */
[----:B------:R-:W-:Y:S02]  /*1c40*/  F2FP.F16.F32.PACK_AB R18, RZ, R7 ;  /* 0x00000007ff12723e */ /* 0x000fe400000000ff */
[----:B------:R-:W-:-:S05]  /*1c50*/  LEA.HI.X R7, R14, UR5, R19, 0x1, P3 ;  /* 0x000000050e077c11 */ /* 0x000fca00098f0c13 */
[----:B------:R0:W-:Y:S01]  /*1c60*/  @P0 STG.E.U16 desc[UR12][R6.64], R18 ;  /* 0x0000001206000986 */ /* 0x0001e2000c10150c */
[----:B------:R-:W-:Y:S05]  /*1c70*/  @!P1 BRA `(.L_x_30) ;  /* 0x0000000000049947 */ /* 0x000fea0003800000 */
[----:B------:R1:W5:Y:S02]  /*1c80*/  LDG.E.LTC128B.U16 R88, desc[UR12][R12.64+0x2] ;  /* 0x0000020c0c587981 */ /* 0x000364000c1e1520 */
.L_x_30:
[----:B------:R-:W-:Y:S05]  /*1c90*/  BSYNC B0 ;  /* 0x0000000000007941 */ /* 0x000fea0003800000 */
.L_x_29:
[----:B------:R-:W-:Y:S01]  /*1ca0*/  USHF.L.U32 UR4, UR6, 0x3, URZ ;  /* 0x0000000306047899 */ /* 0x000fe2000800063f */
[----:B0----5:R-:W-:Y:S01]  /*1cb0*/  HADD2.F32 R18, -RZ, R88.H0_H0 ;  /* 0x20000058ff127230 */ /* 0x021fe20000004100 */
[----:B------:R-:W-:Y:S01]  /*1cc0*/  USHF.L.U64.HI UR5, UR6, 0x3, UR7 ;  /* 0x0000000306057899 */ /* 0x000fe20008010207 */
[----:B------:R-:W-:-:S03]  /*1cd0*/  ISETP.GT.AND P0, PT, R10, 0x8, PT ;  /* 0x000000080a00780c */ /* 0x000fc60003f04270 */
[----:B------:R-:W-:Y:S02]  /*1ce0*/  IMAD.U32 R14, RZ, RZ, UR4 ;  /* 0x00000004ff0e7e24 */ /* 0x000fe4000f8e00ff */
[----:B------:R-:W-:Y:S01]  /*1cf0*/  FMUL R22, R18, R9 ;  /* 0x0000000912167220 */ /* 0x000fe20000400000 */
[----:B------:R-:W-:Y:S01]  /*1d00*/  IMAD.U32 R15, RZ, RZ, UR5 ;  /* 0x00000005ff0f7e24 */ /* 0x000fe2000f8e00ff */
[----:B------:R-:W-:Y:S02]  /*1d10*/  ISETP.GT.AND P3, PT, R0, RZ, P0 ;  /* 0x000000ff0000720c */ /* 0x000fe40000764270 */
[----:B------:R-:W-:Y:S01]  /*1d20*/  FFMA R22, R89, R8, R22 ;  /* 0x0000000859167223 */ /* 0x000fe20000000016 */
[----:B------:R-:W-:-:S04]  /*1d30*/  IMAD.WIDE.U32 R18, R2, UR6, R14 ;  /* 0x0000000602127c25 */ /* 0x000fc8000f8e000e */
[----:B------:R-:W-:Y:S02]  /*1d40*/  F2FP.F16.F32.PACK_AB R89, RZ, R22 ;  /* 0x00000016ff59723e */ /* 0x000fe400000000ff */
[----:B------:R-:W-:-:S03]  /*1d50*/  IADD3 R23, P4, R4, R18, RZ ;  /* 0x0000001204177210 */ /* 0x000fc60007f9e0ff */
[----:B------:R0:W-:Y:S01]  /*1d60*/  @P1 STG.E.U16 desc[UR12][R6.64+0x2], R89 ;  /* 0x0000025906001986 */ /* 0x0001e2000c10150c */
[----:B------:R-:W-:Y:S02]  /*1d70*/  IADD3.X R22, R5, R17, R19, P4, !PT ;  /* 0x0000001105167210 */ /* 0x000fe400027fe413 */
[----:B------:R-:W-:-:S04]  /*1d80*/  LEA R18, P4, R23, UR8, 0x1 ;  /* 0x0000000817127c11 */ /* 0x000fc8000f8808ff */
[----:B------:R-:W-:-:S05]  /*1d90*/  LEA.HI.X R19, R23, UR9, R22, 0x1, P4 ;  /* 0x0000000917137c11 */ /* 0x000fca000a0f0c16 */
[----:B------:R-:W2:Y:S01]  /*1da0*/  @P3 LDG.E.LTC128B.U16 R88, desc[UR12][R18.64] ;  /* 0x0000000c12583981 */ /* 0x000ea2000c1e1520 */
[C---:B------:R-:W-:Y:S01]  /*1db0*/  IMAD.SHL.U32 R17, R21.reuse, 0x2, RZ ;  /* 0x0000000215117824 */ /* 0x040fe200078e00ff */
[----:B------:R-:W-:Y:S01]  /*1dc0*/  SHF.L.U64.HI R21, R21, 0x1, R20 ;  /* 0x0000000115157819 */ /* 0x000fe20000010214 */
[----:B------:R-:W-:Y:S01]  /*1dd0*/  BSSY B0, `(.L_x_31) ;  /* 0x000000b000007945 */ /* 0x000fe20003800000 */
[----:B------:R-:W-:Y:S01]  /*1de0*/  ISETP.GT.AND P1, PT, R0, 0x1, P0 ;  /* 0x000000010000780c */ /* 0x000fe20000724270 */
[----:B--2---:R-:W-:-:S05]  /*1df0*/  HADD2.F32 R22, -RZ, R88.H0_H0 ;  /* 0x20000058ff167230 */ /* 0x004fca0000004100 */
[----:B------:R-:W-:Y:S01]  /*1e00*/  FMUL R23, R22, R9 ;  /* 0x0000000916177220 */ /* 0x000fe20000400000 */
[----:B------:R-:W-:-:S03]  /*1e10*/  IADD3 R22, P4, R17, R6, RZ ;  /* 0x0000000611167210 */ /* 0x000fc60007f9e0ff */
[----:B------:R-:W-:-:S05]  /*1e20*/  FFMA R23, R90, R8, R23 ;  /* 0x000000085a177223 */ /* 0x000fca0000000017 */
[----:B------:R-:W-:Y:S01]  /*1e30*/  F2FP.F16.F32.PACK_AB R20, RZ, R23 ;  /* 0x00000017ff14723e */ /* 0x000fe200000000ff */
[----:B------:R-:W-:-:S05]  /*1e40*/  IMAD.X R23, R21, 0x1, R7, P4 ;  /* 0x0000000115177824 */ /* 0x000fca00020e0607 */
[----:B------:R0:W-:Y:S01]  /*1e50*/  @P3 STG.E.U16 desc[UR12][R22.64], R20 ;  /* 0x0000001416003986 */ /* 0x0001e2000c10150c */
[----:B------:R-:W-:Y:S05]  /*1e60*/  @!P1 BRA `(.L_x_32) ;  /* 0x0000000000049947 */ /* 0x000fea0003800000 */
[----:B------:R2:W5:Y:S02]  /*1e70*/  LDG.E.LTC128B.U16 R88, desc[UR12][R18.64+0x2] ;  /* 0x0000020c12587981 */ /* 0x000564000c1e1520 */
.L_x_32:
[----:B------:R-:W-:Y:S05]  /*1e80*/  BSYNC B0 ;  /* 0x0000000000007941 */ /* 0x000fea0003800000 */
.L_x_31:
[----:B0----5:R-:W-:Y:S01]  /*1e90*/  HADD2.F32 R20, -RZ, R88.H0_H0 ;  /* 0x20000058ff147230 */ /* 0x021fe20000004100 */
[----:B------:R-:W-:Y:S01]  /*1ea0*/  ISETP.GT.AND P3, PT, R0, 0x8, P2 ;  /* 0x000000080000780c */ /* 0x000fe20001764270 */
[----:B------:R-:W-:Y:S03]  /*1eb0*/  BSSY B0, `(.L_x_33) ;  /* 0x0000007000007945 */ /* 0x000fe60003800000 */
[----:B------:R-:W-:-:S04]  /*1ec0*/  FMUL R20, R20, R9 ;  /* 0x0000000914147220 */ /* 0x000fc80000400000 */
[----:B------:R-:W-:-:S05]  /*1ed0*/  FFMA R20, R91, R8, R20 ;  /* 0x000000085b147223 */ /* 0x000fca0000000014 */
[----:B------:R-:W-:-:S05]  /*1ee0*/  F2FP.F16.F32.PACK_AB R20, RZ, R20 ;  /* 0x00000014ff14723e */ /* 0x000fca00000000ff */
[----:B------:R0:W-:Y:S01]  /*1ef0*/  @P1 STG.E.U16 desc[UR12][R22.64+0x2], R20 ;  /* 0x0000021416001986 */ /* 0x0001e2000c10150c */
[----:B------:R-:W-:Y:S05]  /*1f00*/  @!P3 BRA `(.L_x_34) ;  /* 0x000000000004b947 */ /* 0x000fea0003800000 */
[----:B------:R3:W5:Y:S02]  /*1f10*/  LDG.E.LTC128B.U16 R88, desc[UR12][R12.64+0x10] ;  /* 0x0000100c0c587981 */ /* 0x000764000c1e1520 */
.L_x_34:
[----:B------:R-:W-:Y:S05]  /*1f20*/  BSYNC B0 ;  /* 0x0000000000007941 */ /* 0x000fea0003800000 */
.L_x_33:
        /* <DEDUP_REMOVED lines=9> */
.L_x_36:
[----:B------:R-:W-:Y:S05]  /*1fc0*/  BSYNC B0 ;  /* 0x0000000000007941 */ /* 0x000fea0003800000 */
.L_x_35:
[----:B-----5:R-:W-:Y:S01]  /*1fd0*/  HADD2.F32 R20, -RZ, R88.H0_H0 ;  /* 0x20000058ff147230 */ /* 0x020fe20000004100 */
        /* <DEDUP_REMOVED lines=8> */
.L_x_38:
[----:B------:R-:W-:Y:S05]  /*2060*/  BSYNC B0 ;  /* 0x0000000000007941 */ /* 0x000fea0003800000 */
.L_x_37:
        /* <DEDUP_REMOVED lines=9> */
.L_x_40:
[----:B------:R-:W-:Y:S05]  /*2100*/  BSYNC B0 ;  /* 0x0000000000007941 */ /* 0x000fea0003800000 */
.L_x_39:
        /* <DEDUP_REMOVED lines=9> */
.L_x_42:
[----:B------:R-:W-:Y:S05]  /*21a0*/  BSYNC B0 ;  /* 0x0000000000007941 */ /* 0x000fea0003800000 */
.L_x_41:
        /* <DEDUP_REMOVED lines=9> */
.L_x_44:
[----:B------:R-:W-:Y:S05]  /*2240*/  BSYNC B0 ;  /* 0x0000000000007941 */ /* 0x000fea0003800000 */
.L_x_43:
        /* <DEDUP_REMOVED lines=9> */
.L_x_46:
[----:B------:R-:W-:Y:S05]  /*22e0*/  BSYNC B0 ;  /* 0x0000000000007941 */ /* 0x000fea0003800000 */
.L_x_45:
        /* <DEDUP_REMOVED lines=9> */
.L_x_48:
[----:B------:R-:W-:Y:S05]  /*2380*/  BSYNC B0 ;  /* 0x0000000000007941 */ /* 0x000fea0003800000 */
.L_x_47:
        /* <DEDUP_REMOVED lines=9> */
.L_x_50:
[----:B------:R-:W-:Y:S05]  /*2420*/  BSYNC B0 ;  /* 0x0000000000007941 */ /* 0x000fea0003800000 */
.L_x_49:
        /* <DEDUP_REMOVED lines=9> */
.L_x_52:
[----:B------:R-:W-:Y:S05]  /*24c0*/  BSYNC B0 ;  /* 0x0000000000007941 */ /* 0x000fea0003800000 */
.L_x_51:
        /* <DEDUP_REMOVED lines=9> */
.L_x_54:
[----:B------:R-:W-:Y:S05]  /*2560*/  BSYNC B0 ;  /* 0x0000000000007941 */ /* 0x000fea0003800000 */
.L_x_53:
        /* <DEDUP_REMOVED lines=9> */
.L_x_56:
[----:B------:R-:W-:Y:S05]  /*2600*/  BSYNC B0 ;  /* 0x0000000000007941 */ /* 0x000fea0003800000 */
.L_x_55:
        /* <DEDUP_REMOVED lines=9> */
.L_x_58:
[----:B------:R-:W-:Y:S05]  /*26a0*/  BSYNC B0 ;  /* 0x0000000000007941 */ /* 0x000fea0003800000 */
.L_x_57:
        /* <DEDUP_REMOVED lines=9> */
.L_x_60:
[----:B------:R-:W-:Y:S05]  /*2740*/  BSYNC B0 ;  /* 0x0000000000007941 */ /* 0x000fea0003800000 */
.L_x_59:
        /* <DEDUP_REMOVED lines=9> */
.L_x_62:
[----:B------:R-:W-:Y:S05]  /*27e0*/  BSYNC B0 ;  /* 0x0000000000007941 */ /* 0x000fea0003800000 */
.L_x_61:
        /* <DEDUP_REMOVED lines=9> */
.L_x_64:
[----:B------:R-:W-:Y:S05]  /*2880*/  BSYNC B0 ;  /* 0x0000000000007941 */ /* 0x000fea0003800000 */
.L_x_63:
        /* <DEDUP_REMOVED lines=9> */
.L_x_66:
[----:B------:R-:W-:Y:S05]  /*2920*/  BSYNC B0 ;  /* 0x0000000000007941 */ /* 0x000fea0003800000 */
.L_x_65:
        /* <DEDUP_REMOVED lines=9> */
.L_x_68:
[----:B------:R-:W-:Y:S05]  /*29c0*/  BSYNC B0 ;  /* 0x0000000000007941 */ /* 0x000fea0003800000 */
.L_x_67:
        /* <DEDUP_REMOVED lines=9> */
.L_x_70:
[----:B------:R-:W-:Y:S05]  /*2a60*/  BSYNC B0 ;  /* 0x0000000000007941 */ /* 0x000fea0003800000 */
.L_x_69:
        /* <DEDUP_REMOVED lines=9> */
.L_x_72:
[----:B------:R-:W-:Y:S05]  /*2b00*/  BSYNC B0 ;  /* 0x0000000000007941 */ /* 0x000fea0003800000 */
.L_x_71:
        /* <DEDUP_REMOVED lines=9> */
.L_x_74:
[----:B------:R-:W-:Y:S05]  /*2ba0*/  BSYNC B0 ;  /* 0x0000000000007941 */ /* 0x000fea0003800000 */
.L_x_73:
        /* <DEDUP_REMOVED lines=9> */
.L_x_76:
[----:B------:R-:W-:Y:S05]  /*2c40*/  BSYNC B0 ;  /* 0x0000000000007941 */ /* 0x000fea0003800000 */
.L_x_75:
        /* <DEDUP_REMOVED lines=9> */
.L_x_78:
[----:B------:R-:W-:Y:S05]  /*2ce0*/  BSYNC B0 ;  /* 0x0000000000007941 */ /* 0x000fea0003800000 */
.L_x_77:
        /* <DEDUP_REMOVED lines=9> */
.L_x_80:
[----:B------:R-:W-:Y:S05]  /*2d80*/  BSYNC B0 ;  /* 0x0000000000007941 */ /* 0x000fea0003800000 */
.L_x_79:
        /* <DEDUP_REMOVED lines=9> */
.L_x_82:
[----:B------:R-:W-:Y:S05]  /*2e20*/  BSYNC B0 ;  /* 0x0000000000007941 */ /* 0x000fea0003800000 */
.L_x_81:
        /* <DEDUP_REMOVED lines=9> */
.L_x_84:
[----:B------:R-:W-:Y:S05]  /*2ec0*/  BSYNC B0 ;  /* 0x0000000000007941 */ /* 0x000fea0003800000 */
.L_x_83:
        /* <DEDUP_REMOVED lines=9> */
.L_x_86:
[----:B------:R-:W-:Y:S05]  /*2f60*/  BSYNC B0 ;  /* 0x0000000000007941 */ /* 0x000fea0003800000 */
.L_x_85:
        /* <DEDUP_REMOVED lines=9> */
.L_x_88:
[----:B------:R-:W-:Y:S05]  /*3000*/  BSYNC B0 ;  /* 0x0000000000007941 */ /* 0x000fea0003800000 */
.L_x_87:
        /* <DEDUP_REMOVED lines=9> */
.L_x_90:
[----:B------:R-:W-:Y:S05]  /*30a0*/  BSYNC B0 ;  /* 0x0000000000007941 */ /* 0x000fea0003800000 */
.L_x_89:
        /* <DEDUP_REMOVED lines=9> */
.L_x_92:
[----:B------:R-:W-:Y:S05]  /*3140*/  BSYNC B0 ;  /* 0x0000000000007941 */ /* 0x000fea0003800000 */
.L_x_91:
        /* <DEDUP_REMOVED lines=9> */
.L_x_94:
[----:B------:R-:W-:Y:S05]  /*31e0*/  BSYNC B0 ;  /* 0x0000000000007941 */ /* 0x000fea0003800000 */
.L_x_93:
        /* <DEDUP_REMOVED lines=9> */
.L_x_96:
[----:B------:R-:W-:Y:S05]  /*3280*/  BSYNC B0 ;  /* 0x0000000000007941 */ /* 0x000fea0003800000 */
.L_x_95:
        /* <DEDUP_REMOVED lines=9> */
.L_x_98:
[----:B------:R-:W-:Y:S05]  /*3320*/  BSYNC B0 ;  /* 0x0000000000007941 */ /* 0x000fea0003800000 */
.L_x_97:
        /* <DEDUP_REMOVED lines=9> */
.L_x_100:
[----:B------:R-:W-:Y:S05]  /*33c0*/  BSYNC B0 ;  /* 0x0000000000007941 */ /* 0x000fea0003800000 */
.L_x_99:
        /* <DEDUP_REMOVED lines=9> */
.L_x_102:
[----:B------:R-:W-:Y:S05]  /*3460*/  BSYNC B0 ;  /* 0x0000000000007941 */ /* 0x000fea0003800000 */
.L_x_101:
        /* <DEDUP_REMOVED lines=9> */
.L_x_104:
[----:B------:R-:W-:Y:S05]  /*3500*/  BSYNC B0 ;  /* 0x0000000000007941 */ /* 0x000fea0003800000 */
.L_x_103:
        /* <DEDUP_REMOVED lines=9> */
.L_x_106:
[----:B------:R-:W-:Y:S05]  /*35a0*/  BSYNC B0 ;  /* 0x0000000000007941 */ /* 0x000fea0003800000 */
.L_x_105:
        /* <DEDUP_REMOVED lines=9> */
.L_x_108:
[----:B------:R-:W-:Y:S05]  /*3640*/  BSYNC B0 ;  /* 0x0000000000007941 */ /* 0x000fea0003800000 */
.L_x_107:
        /* <DEDUP_REMOVED lines=9> */
.L_x_110:
[----:B------:R-:W-:Y:S05]  /*36e0*/  BSYNC B0 ;  /* 0x0000000000007941 */ /* 0x000fea0003800000 */
.L_x_109:
        /* <DEDUP_REMOVED lines=9> */
.L_x_112:
[----:B------:R-:W-:Y:S05]  /*3780*/  BSYNC B0 ;  /* 0x0000000000007941 */ /* 0x000fea0003800000 */
.L_x_111:
        /* <DEDUP_REMOVED lines=9> */
.L_x_114:
[----:B------:R-:W-:Y:S05]  /*3820*/  BSYNC B0 ;  /* 0x0000000000007941 */ /* 0x000fea0003800000 */
.L_x_113:
        /* <DEDUP_REMOVED lines=9> */
.L_x_116:
[----:B------:R-:W-:Y:S05]  /*38c0*/  BSYNC B0 ;  /* 0x0000000000007941 */ /* 0x000fea0003800000 */
.L_x_115:
        /* <DEDUP_REMOVED lines=9> */
.L_x_118:
[----:B------:R-:W-:Y:S05]  /*3960*/  BSYNC B0 ;  /* 0x0000000000007941 */ /* 0x000fea0003800000 */
.L_x_117:
        /* <DEDUP_REMOVED lines=9> */
.L_x_120:
[----:B------:R-:W-:Y:S05]  /*3a00*/  BSYNC B0 ;  /* 0x0000000000007941 */ /* 0x000fea0003800000 */
.L_x_119:
        /* <DEDUP_REMOVED lines=9> */
.L_x_122:
[----:B------:R-:W-:Y:S05]  /*3aa0*/  BSYNC B0 ;  /* 0x0000000000007941 */ /* 0x000fea0003800000 */
.L_x_121:
        /* <DEDUP_REMOVED lines=9> */
.L_x_124:
[----:B------:R-:W-:Y:S05]  /*3b40*/  BSYNC B0 ;  /* 0x0000000000007941 */ /* 0x000fea0003800000 */
.L_x_123:
        /* <DEDUP_REMOVED lines=9> */
.L_x_126:
[----:B------:R-:W-:Y:S05]  /*3be0*/  BSYNC B0 ;  /* 0x0000000000007941 */ /* 0x000fea0003800000 */
.L_x_125:
        /* <DEDUP_REMOVED lines=9> */
.L_x_128:
[----:B------:R-:W-:Y:S05]  /*3c80*/  BSYNC B0 ;  /* 0x0000000000007941 */ /* 0x000fea0003800000 */
.L_x_127:
        /* <DEDUP_REMOVED lines=9> */
.L_x_130:
[----:B------:R-:W-:Y:S05]  /*3d20*/  BSYNC B0 ;  /* 0x0000000000007941 */ /* 0x000fea0003800000 */
.L_x_129:
        /* <DEDUP_REMOVED lines=9> */
.L_x_132:
[----:B------:R-:W-:Y:S05]  /*3dc0*/  BSYNC B0 ;  /* 0x0000000000007941 */ /* 0x000fea0003800000 */
.L_x_131:
        /* <DEDUP_REMOVED lines=9> */
.L_x_134:
[----:B------:R-:W-:Y:S05]  /*3e60*/  BSYNC B0 ;  /* 0x0000000000007941 */ /* 0x000fea0003800000 */
.L_x_133:
        /* <DEDUP_REMOVED lines=9> */
.L_x_136:
[----:B------:R-:W-:Y:S05]  /*3f00*/  BSYNC B0 ;  /* 0x0000000000007941 */ /* 0x000fea0003800000 */
.L_x_135:
        /* <DEDUP_REMOVED lines=9> */
.L_x_138:
[----:B------:R-:W-:Y:S05]  /*3fa0*/  BSYNC B0 ;  /* 0x0000000000007941 */ /* 0x000fea0003800000 */
.L_x_137:
        /* <DEDUP_REMOVED lines=9> */
.L_x_140:
[----:B------:R-:W-:Y:S05]  /*4040*/  BSYNC B0 ;  /* 0x0000000000007941 */ /* 0x000fea0003800000 */
.L_x_139:
        /* <DEDUP_REMOVED lines=9> */
.L_x_142:
[----:B------:R-:W-:Y:S05]  /*40e0*/  BSYNC B0 ;  /* 0x0000000000007941 */ /* 0x000fea0003800000 */
.L_x_141:
        /* <DEDUP_REMOVED lines=9> */
.L_x_144:
[----:B------:R-:W-:Y:S05]  /*4180*/  BSYNC B0 ;  /* 0x0000000000007941 */ /* 0x000fea0003800000 */
.L_x_143:
        /* <DEDUP_REMOVED lines=9> */
.L_x_146:
[----:B------:R-:W-:Y:S05]  /*4220*/  BSYNC B0 ;  /* 0x0000000000007941 */ /* 0x000fea0003800000 */
.L_x_145:
        /* <DEDUP_REMOVED lines=9> */
.L_x_148:
[----:B------:R-:W-:Y:S05]  /*42c0*/  BSYNC B0 ;  /* 0x0000000000007941 */ /* 0x000fea0003800000 */
.L_x_147:
[----:B01-345:R-:W-:Y:S01]  /*42d0*/  HADD2.F32 R12, -RZ, R88.H0_H0 ;  /* 0x20000058ff0c7230 */ /* 0x03bfe20000004100 */
        /* <DEDUP_REMOVED lines=8> */
.L_x_150:
[----:B------:R-:W-:Y:S05]  /*4360*/  BSYNC B0 ;  /* 0x0000000000007941 */ /* 0x000fea0003800000 */
.L_x_149:
[----:B0----5:R-:W-:Y:S01]  /*4370*/  HADD2.F32 R12, -RZ, R88.H0_H0 ;  /* 0x20000058ff0c7230 */ /* 0x021fe20000004100 */
[----:B------:R-:W-:Y:S01]  /*4380*/  ISETP.GT.AND P1, PT, R0, 0x79, P0 ;  /* 0x000000790000780c */ /* 0x000fe20000724270 */
[----:B------:R-:W-:Y:S01]  /*4390*/  BSSY B0, `(.L_x_151) ;  /* 0x000000b000007945 */ /* 0x000fe20003800000 */
[----:B------:R-:W-:Y:S02]  /*43a0*/  IADD3 R91, P0, R2, 0x40, RZ ;  /* 0x00000040025b7810 */ /* 0x000fe40007f1e0ff */
[----:B------:R-:W-:Y:S01]  /*43b0*/  FMUL R13, R12, R9 ;  /* 0x000000090c0d7220 */ /* 0x000fe20000400000 */
[----:B------:R-:W-:-:S03]  /*43c0*/  @P3 IMAD.MOV.U32 R12, RZ, RZ, R22 ;  /* 0x000000ffff0c3224 */ /* 0x000fc600078e0016 */
[----:B------:R-:W-:-:S05]  /*43d0*/  FFMA R13, R150, R8, R13 ;  /* 0x00000008960d7223 */ /* 0x000fca000000000d */
[----:B------:R-:W-:-:S04]  /*43e0*/  F2FP.F16.F32.PACK_AB R13, RZ, R13 ;  /* 0x0000000dff0d723e */ /* 0x000fc800000000ff */
[----:B------:R-:W-:Y:S01]  /*43f0*/  PRMT R20, R13, 0x7610, R20 ;  /* 0x000076100d147816 */ /* 0x000fe20000000014 */
[----:B------:R-:W-:-:S05]  /*4400*/  @P3 IMAD.MOV.U32 R13, RZ, RZ, R23 ;  /* 0x000000ffff0d3224 */ /* 0x000fca00078e0017 */
[----:B------:R0:W-:Y:S01]  /*4410*/  @P3 STG.E.U16 desc[UR12][R12.64+0xf0], R20 ;  /* 0x0000f0140c003986 */ /* 0x0001e2000c10150c */
[----:B------:R-:W-:Y:S05]  /*4420*/  @!P1 BRA `(.L_x_152) ;  /* 0x0000000000049947 */ /* 0x000fea0003800000 */
[----:B------:R3:W5:Y:S02]  /*4430*/  LDG.E.LTC128B.U16 R88, desc[UR12][R18.64+0xf2] ;  /* 0x0000f20c12587981 */ /* 0x000764000c1e1520 */
.L_x_152:
[----:B------:R-:W-:Y:S05]  /*4440*/  BSYNC B0 ;  /* 0x0000000000007941 */ /* 0x000fea0003800000 */
.L_x_151:
[----:B-----5:R-:W-:Y:S02]  /*4450*/  HADD2.F32 R2, -RZ, R88.H0_H0 ;  /* 0x20000058ff027230 */ /* 0x020fe40000004100 */
[----:B------:R-:W-:Y:S01]  /*4460*/  IMAD.X R3, RZ, RZ, R3, P0 ;  /* 0x000000ffff037224 */ /* 0x000fe200000e0603 */
[----:B------:R-:W-:Y:S01]  /*4470*/  ISETP.GT.AND P0, PT, R10, 0x40, PT ;  /* 0x000000400a00780c */ /* 0x000fe20003f04270 */
[----:B0-----:R-:W-:-:S04]  /*4480*/  IMAD.WIDE.U32 R12, R91, UR6, R4 ;  /* 0x000000065b0c7c25 */ /* 0x001fc8000f8e0004 */
[----:B------:R-:W-:Y:S01]  /*4490*/  FMUL R2, R2, R9 ;  /* 0x0000000902027220 */ /* 0x000fe20000400000 */
[----:B------:R-:W-:Y:S01]  /*44a0*/  ISETP.GT.AND P3, PT, R0, RZ, P0 ;  /* 0x000000ff0000720c */ /* 0x000fe20000764270 */
[----:B-123--:R-:W-:Y:S02]  /*44b0*/  IMAD R18, R3, UR6, RZ ;  /* 0x0000000603127c24 */ /* 0x00efe4000f8e02ff */
[----:B------:R-:W-:Y:S02]  /*44c0*/  FFMA R2, R151, R8, R2 ;  /* 0x0000000897027223 */ /* 0x000fe40000000002 */
[----:B------:R-:W-:-:S03]  /*44d0*/  IMAD R93, R91, UR7, R18 ;  /* 0x000000075b5d7c24 */ /* 0x000fc6000f8e0212 */
[----:B------:R-:W-:Y:S01]  /*44e0*/  F2FP.F16.F32.PACK_AB R18, RZ, R2 ;  /* 0x00000002ff12723e */ /* 0x000fe200000000ff */
[----:B------:R-:W-:Y:S01]  /*44f0*/  IMAD.IADD R3, R13, 0x1, R93 ;  /* 0x000000010d037824 */ /* 0x000fe200078e025d */
[----:B------:R-:W-:-:S03]  /*4500*/  LEA R2, P2, R12, UR8, 0x1 ;  /* 0x000000080c027c11 */ /* 0x000fc6000f8408ff */
[----:B------:R0:W-:Y:S01]  /*4510*/  @P1 STG.E.U16 desc[UR12][R22.64+0xf2], R18 ;  /* 0x0000f21216001986 */ /* 0x0001e2000c10150c */
        /* <DEDUP_REMOVED lines=15> */
.L_x_154:
[----:B------:R-:W-:Y:S05]  /*4610*/  BSYNC B0 ;  /* 0x0000000000007941 */ /* 0x000fea0003800000 */
.L_x_153:
[----:B-----5:R-:W-:Y:S01]  /*4620*/  HADD2.F32 R16, -RZ, R88.H0_H0 ;  /* 0x20000058ff107230 */ /* 0x020fe20000004100 */
[----:B------:R-:W-:Y:S01]  /*4630*/  ISETP.GT.AND P1, PT, R10, 0x48, PT ;  /* 0x000000480a00780c */ /* 0x000fe20003f24270 */
[----:B------:R-:W-:Y:S01]  /*4640*/  IMAD.WIDE.U32 R14, R91, UR6, R14 ;  /* 0x000000065b0e7c25 */ /* 0x000fe2000f8e000e */
[----:B------:R-:W-:Y:S03]  /*4650*/  BSSY B0, `(.L_x_155) ;  /* 0x000000e000007945 */ /* 0x000fe60003800000 */
[----:B------:R-:W-:Y:S01]  /*4660*/  FMUL R16, R16, R9 ;  /* 0x0000000910107220 */ /* 0x000fe20000400000 */
[----:B------:R-:W-:Y:S01]  /*4670*/  @P2 IMAD.MOV.U32 R10, RZ, RZ, R12 ;  /* 0x000000ffff0a2224 */ /* 0x000fe200078e000c */
[----:B0-----:R-:W-:Y:S02]  /*4680*/  IADD3 R11, P3, R4, R14, RZ ;  /* 0x0000000e040b7210 */ /* 0x001fe40007f7e0ff */
[----:B------:R-:W-:-:S02]  /*4690*/  FFMA R16, R25, R8, R16 ;  /* 0x0000000819107223 */ /* 0x000fc40000000010 */
[----:B------:R-:W-:Y:S02]  /*46a0*/  IADD3.X R14, R5, R93, R15, P3, !PT ;  /* 0x0000005d050e7210 */ /* 0x000fe40001ffe40f */
[C---:B------:R-:W-:Y:S02]  /*46b0*/  LEA R4, P4, R11.reuse, UR8, 0x1 ;  /* 0x000000080b047c11 */ /* 0x040fe4000f8808ff */
[----:B------:R-:W-:Y:S02]  /*46c0*/  F2FP.F16.F32.PACK_AB R16, RZ, R16 ;  /* 0x00000010ff10723e */ /* 0x000fe400000000ff */
[----:B------:R-:W-:Y:S01]  /*46d0*/  LEA.HI.X R5, R11, UR9, R14, 0x1, P4 ;  /* 0x000000090b057c11 */ /* 0x000fe2000a0f0c0e */
[----:B------:R-:W-:Y:S01]  /*46e0*/  @P2 IMAD.MOV.U32 R11, RZ, RZ, R13 ;  /* 0x000000ffff0b2224 */ /* 0x000fe200078e000d */
[----:B------:R-:W-:-:S04]  /*46f0*/  ISETP.GT.AND P3, PT, R0, RZ, P1 ;  /* 0x000000ff0000720c */ /* 0x000fc80000f64270 */
[----:B------:R0:W-:Y:S09]  /*4700*/  @P2 STG.E.U16 desc[UR12][R10.64+0x2], R16 ;  /* 0x000002100a002986 */ /* 0x0001f2000c10150c */
[----:B------:R-:W-:Y:S05]  /*4710*/  @!P3 BRA `(.L_x_156) ;  /* 0x000000000004b947 */ /* 0x000fea0003800000 */
[----:B------:R2:W5:Y:S02]  /*4720*/  LDG.E.LTC128B.U16 R88, desc[UR12][R4.64] ;  /* 0x0000000c04587981 */ /* 0x000564000c1e1520 */
.L_x_156:
[----:B------:R-:W-:Y:S05]  /*4730*/  BSYNC B0 ;  /* 0x0000000000007941 */ /* 0x000fea0003800000 */
.L_x_155:
[----:B0----5:R-:W-:Y:S01]  /*4740*/  HADD2.F32 R10, -RZ, R88.H0_H0 ;  /* 0x20000058ff0a7230 */ /* 0x021fe20000004100 */
[----:B------:R-:W-:Y:S01]  /*4750*/  IADD3 R14, P4, R12, R17, RZ ;  /* 0x000000110c0e7210 */ /* 0x000fe20007f9e0ff */
[----:B------:R-:W-:Y:S01]  /*4760*/  BSSY B0, `(.L_x_157) ;  /* 0x0000009000007945 */ /* 0x000fe20003800000 */
[----:B------:R-:W-:Y:S02]  /*4770*/  ISETP.GT.AND P2, PT, R0, 0x1, P1 ;  /* 0x000000010000780c */ /* 0x000fe40000f44270 */
[----:B------:R-:W-:Y:S01]  /*4780*/  FMUL R11, R10, R9 ;  /* 0x000000090a0b7220 */ /* 0x000fe20000400000 */
[----:B------:R-:W-:-:S03]  /*4790*/  IMAD.X R15, R13, 0x1, R21, P4 ;  /* 0x000000010d0f7824 */ /* 0x000fc600020e0615 */
[----:B------:R-:W-:-:S05]  /*47a0*/  FFMA R11, R26, R8, R11 ;  /* 0x000000081a0b7223 */ /* 0x000fca000000000b */
[----:B------:R-:W-:-:S05]  /*47b0*/  F2FP.F16.F32.PACK_AB R11, RZ, R11 ;  /* 0x0000000bff0b723e */ /* 0x000fca00000000ff */
[----:B------:R0:W-:Y:S01]  /*47c0*/  @P3 STG.E.U16 desc[UR12][R14.64], R11 ;  /* 0x0000000b0e003986 */ /* 0x0001e2000c10150c */
[----:B------:R-:W-:Y:S05]  /*47d0*/  @!P2 BRA `(.L_x_158) ;  /* 0x000000000004a947 */ /* 0x000fea0003800000 */
[----:B------:R3:W5:Y:S02]  /*47e0*/  LDG.E.LTC128B.U16 R88, desc[UR12][R4.64+0x2] ;  /* 0x0000020c04587981 */ /* 0x000764000c1e1520 */
.L_x_158:
[----:B------:R-:W-:Y:S05]  /*47f0*/  BSYNC B0 ;  /* 0x0000000000007941 */ /* 0x000fea0003800000 */
.L_x_157:
[----:B-----5:R-:W-:Y:S01]  /*4800*/  HADD2.F32 R10, -RZ, R88.H0_H0 ;  /* 0x20000058ff0a7230 */ /* 0x020fe20000004100 */
[----:B------:R-:W-:Y:S01]  /*4810*/  ISETP.GT.AND P3, PT, R0, 0x8, P0 ;  /* 0x000000080000780c */ /* 0x000fe20000764270 */
[----:B0-----:R-:W-:Y:S01]  /*4820*/  @P2 IMAD.MOV.U32 R11, RZ, RZ, R15 ;  /* 0x000000ffff0b2224 */ /* 0x001fe200078e000f */
[----:B------:R-:W-:Y:S02]  /*4830*/  BSSY B0, `(.L_x_159) ;  /* 0x0000009000007945 */ /* 0x000fe40003800000 */
[----:B------:R-:W-:-:S04]  /*4840*/  FMUL R10, R10, R9 ;  /* 0x000000090a0a7220 */ /* 0x000fc80000400000 */
[----:B------:R-:W-:-:S05]  /*4850*/  FFMA R10, R27, R8, R10 ;  /* 0x000000081b0a7223 */ /* 0x000fca000000000a */
[----:B------:R-:W-:-:S04]  /*4860*/  F2FP.F16.F32.PACK_AB R10, RZ, R10 ;  /* 0x0000000aff0a723e */ /* 0x000fc800000000ff */
[----:B------:R-:W-:Y:S01]  /*4870*/  PRMT R16, R10, 0x7610, R16 ;  /* 0x000076100a107816 */ /* 0x000fe20000000010 */
[----:B------:R-:W-:-:S05]  /*4880*/  @P2 IMAD.MOV.U32 R10, RZ, RZ, R14 ;  /* 0x000000ffff0a2224 */ /* 0x000fca00078e000e */
[----:B------:R0:W-:Y:S01]  /*4890*/  @P2 STG.E.U16 desc[UR12][R10.64+0x2], R16 ;  /* 0x000002100a002986 */ /* 0x0001e2000c10150c */
[----:B------:R-:W-:Y:S05]  /*48a0*/  @!P3 BRA `(.L_x_160) ;  /* 0x000000000004b947 */ /* 0x000fea0003800000 */
[----:B------:R4:W5:Y:S02]  /*48b0*/  LDG.E.LTC128B.U16 R88, desc[UR12][R2.64+0x10] ;  /* 0x0000100c02587981 */ /* 0x000964000c1e1520 */
.L_x_160:
[----:B------:R-:W-:Y:S05]  /*48c0*/  BSYNC B0 ;  /* 0x0000000000007941 */ /* 0x000fea0003800000 */
.L_x_159:
[----:B0----5:R-:W-:Y:S01]  /*48d0*/  HADD2.F32 R10, -RZ, R88.H0_H0 ;  /* 0x20000058ff0a7230 */ /* 0x021fe20000004100 */
[----:B------:R-:W-:Y:S01]  /*48e0*/  ISETP.GT.AND P2, PT, R0, 0x9, P0 ;  /* 0x000000090000780c */ /* 0x000fe20000744270 */
[----:B------:R-:W-:Y:S03]  /*48f0*/  BSSY B0, `(.L_x_161) ;  /* 0x000000a000007945 */ /* 0x000fe60003800000 */
[----:B------:R-:W-:Y:S01]  /*4900*/  FMUL R11, R10, R9 ;  /* 0x000000090a0b7220 */ /* 0x000fe20000400000 */
[----:B------:R-:W-:-:S03]  /*4910*/  IMAD.MOV.U32 R10, RZ, RZ, R12 ;  /* 0x000000ffff0a7224 */ /* 0x000fc600078e000c */
[----:B------:R-:W-:-:S05]  /*4920*/  FFMA R11, R28, R8, R11 ;  /* 0x000000081c0b7223 */ /* 0x000fca000000000b */
[----:B------:R-:W-:-:S04]  /*4930*/  F2FP.F16.F32.PACK_AB R11, RZ, R11 ;  /* 0x0000000bff0b723e */ /* 0x000fc800000000ff */
[----:B------:R-:W-:Y:S01]  /*4940*/  PRMT R16, R11, 0x7610, R16 ;  /* 0x000076100b107816 */ /* 0x000fe20000000010 */
[----:B------:R-:W-:-:S05]  /*4950*/  IMAD.MOV.U32 R11, RZ, RZ, R13 ;  /* 0x000000ffff0b7224 */ /* 0x000fca00078e000d */
[----:B------:R0:W-:Y:S01]  /*4960*/  @P3 STG.E.U16 desc[UR12][R10.64+0x10], R16 ;  /* 0x000010100a003986 */ /* 0x0001e2000c10150c */
[----:B------:R-:W-:Y:S05]  /*4970*/  @!P2 BRA `(.L_x_162) ;  /* 0x000000000004a947 */ /* 0x000fea0003800000 */
[----:B------:R0:W5:Y:S02]  /*4980*/  LDG.E.LTC128B.U16 R88, desc[UR12][R2.64+0x12] ;  /* 0x0000120c02587981 */ /* 0x000164000c1e1520 */
.L_x_162:
[----:B------:R-:W-:Y:S05]  /*4990*/  BSYNC B0 ;  /* 0x0000000000007941 */ /* 0x000fea0003800000 */
.L_x_161:
        /* <DEDUP_REMOVED lines=9> */
.L_x_164:
[----:B------:R-:W-:Y:S05]  /*4a30*/  BSYNC B0 ;  /* 0x0000000000007941 */ /* 0x000fea0003800000 */
.L_x_163:
        /* <DEDUP_REMOVED lines=9> */
.L_x_166:
[----:B------:R-:W-:Y:S05]  /*4ad0*/  BSYNC B0 ;  /* 0x0000000000007941 */ /* 0x000fea0003800000 */
.L_x_165:
[----:B-----5:R-:W-:Y:S01]  /*4ae0*/  HADD2.F32 R12, -RZ, R88.H0_H0 ;  /* 0x20000058ff0c7230 */ /* 0x020fe20000004100 */
[----:B------:R-:W-:Y:S01]  /*4af0*/  IADD3 R6, P4, P5, R17, R6, R19 ;  /* 0x0000000611067210 */ /* 0x000fe20007d9e013 */
[----:B------:R-:W-:Y:S01]  /*4b00*/  BSSY B0, `(.L_x_167) ;  /* 0x0000009000007945 */ /* 0x000fe20003800000 */
[----:B------:R-:W-:Y:S02]  /*4b10*/  ISETP.GT.AND P3, PT, R0, 0x10, P0 ;  /* 0x000000100000780c */ /* 0x000fe40000764270 */
[----:B------:R-:W-:Y:S01]  /*4b20*/  FMUL R12, R12, R9 ;  /* 0x000000090c0c7220 */ /* 0x000fe20000400000 */
[----:B------:R-:W-:-:S03]  /*4b30*/  IADD3.X R7, R21, R7, R89, P4, P5 ;  /* 0x0000000715077210 */ /* 0x000fc600027ea459 */
[----:B------:R-:W-:-:S05]  /*4b40*/  FFMA R12, R31, R8, R12 ;  /* 0x000000081f0c7223 */ /* 0x000fca000000000c */
[----:B------:R-:W-:-:S05]  /*4b50*/  F2FP.F16.F32.PACK_AB R12, RZ, R12 ;  /* 0x0000000cff0c723e */ /* 0x000fca00000000ff */
[----:B------:R0:W-:Y:S01]  /*4b60*/  @P2 STG.E.U16 desc[UR12][R6.64+0x12], R12 ;  /* 0x0000120c06002986 */ /* 0x0001e2000c10150c */
[----:B------:R-:W-:Y:S05]  /*4b70*/  @!P3 BRA `(.L_x_168) ;  /* 0x000000000004b947 */ /* 0x000fea0003800000 */
[----:B------:R0:W5:Y:S02]  /*4b80*/  LDG.E.LTC128B.U16 R88, desc[UR12][R2.64+0x20] ;  /* 0x0000200c02587981 */ /* 0x000164000c1e1520 */
.L_x_168:
[----:B------:R-:W-:Y:S05]  /*4b90*/  BSYNC B0 ;  /* 0x0000000000007941 */ /* 0x000fea0003800000 */
.L_x_167:
        /* <DEDUP_REMOVED lines=9> */
.L_x_170:
[----:B------:R-:W-:Y:S05]  /*4c30*/  BSYNC B0 ;  /* 0x0000000000007941 */ /* 0x000fea0003800000 */
.L_x_169:
        /* <DEDUP_REMOVED lines=9> */
.L_x_172:
[----:B------:R-:W-:Y:S05]  /*4cd0*/  BSYNC B0 ;  /* 0x0000000000007941 */ /* 0x000fea0003800000 */
.L_x_171:
        /* <DEDUP_REMOVED lines=9> */
.L_x_174:
[----:B------:R-:W-:Y:S05]  /*4d70*/  BSYNC B0 ;  /* 0x0000000000007941 */ /* 0x000fea0003800000 */
.L_x_173:
        /* <DEDUP_REMOVED lines=9> */
.L_x_176:
[----:B------:R-:W-:Y:S05]  /*4e10*/  BSYNC B0 ;  /* 0x0000000000007941 */ /* 0x000fea0003800000 */
.L_x_175:
        /* <DEDUP_REMOVED lines=9> */
.L_x_178:
[----:B------:R-:W-:Y:S05]  /*4eb0*/  BSYNC B0 ;  /* 0x0000000000007941 */ /* 0x000fea0003800000 */
.L_x_177:
        /* <DEDUP_REMOVED lines=9> */
.L_x_180:
[----:B------:R-:W-:Y:S05]  /*4f50*/  BSYNC B0 ;  /* 0x0000000000007941 */ /* 0x000fea0003800000 */
.L_x_179:
        /* <DEDUP_REMOVED lines=9> */
.L_x_182:
[----:B------:R-:W-:Y:S05]  /*4ff0*/  BSYNC B0 ;  /* 0x0000000000007941 */ /* 0x000fea0003800000 */
.L_x_181:
        /* <DEDUP_REMOVED lines=9> */
.L_x_184:
[----:B------:R-:W-:Y:S05]  /*5090*/  BSYNC B0 ;  /* 0x0000000000007941 */ /* 0x000fea0003800000 */
.L_x_183:
        /* <DEDUP_REMOVED lines=9> */
.L_x_186:
[----:B------:R-:W-:Y:S05]  /*5130*/  BSYNC B0 ;  /* 0x0000000000007941 */ /* 0x000fea0003800000 */
.L_x_185:
        /* <DEDUP_REMOVED lines=9> */
.L_x_188:
[----:B------:R-:W-:Y:S05]  /*51d0*/  BSYNC B0 ;  /* 0x0000000000007941 */ /* 0x000fea0003800000 */
.L_x_187:
        /* <DEDUP_REMOVED lines=9> */
.L_x_190:
[----:B------:R-:W-:Y:S05]  /*5270*/  BSYNC B0 ;  /* 0x0000000000007941 */ /* 0x000fea0003800000 */
.L_x_189:
        /* <DEDUP_REMOVED lines=9> */
.L_x_192:
[----:B------:R-:W-:Y:S05]  /*5310*/  BSYNC B0 ;  /* 0x0000000000007941 */ /* 0x000fea0003800000 */
.L_x_191:
        /* <DEDUP_REMOVED lines=9> */
.L_x_194:
[----:B------:R-:W-:Y:S05]  /*53b0*/  BSYNC B0 ;  /* 0x0000000000007941 */ /* 0x000fea0003800000 */
.L_x_193:
        /* <DEDUP_REMOVED lines=9> */
.L_x_196:
[----:B------:R-:W-:Y:S05]  /*5450*/  BSYNC B0 ;  /* 0x0000000000007941 */ /* 0x000fea0003800000 */
.L_x_195:
        /* <DEDUP_REMOVED lines=9> */
.L_x_198:
[----:B------:R-:W-:Y:S05]  /*54f0*/  BSYNC B0 ;  /* 0x0000000000007941 */ /* 0x000fea0003800000 */
.L_x_197:
        /* <DEDUP_REMOVED lines=9> */
.L_x_200:
[----:B------:R-:W-:Y:S05]  /*5590*/  BSYNC B0 ;  /* 0x0000000000007941 */ /* 0x000fea0003800000 */
.L_x_199:
        /* <DEDUP_REMOVED lines=9> */
.L_x_202:
[----:B------:R-:W-:Y:S05]  /*5630*/  BSYNC B0 ;  /* 0x0000000000007941 */ /* 0x000fea0003800000 */
.L_x_201:
        /* <DEDUP_REMOVED lines=9> */
.L_x_204:
[----:B------:R-:W-:Y:S05]  /*56d0*/  BSYNC B0 ;  /* 0x0000000000007941 */ /* 0x000fea0003800000 */
.L_x_203:
        /* <DEDUP_REMOVED lines=9> */
.L_x_206:
[----:B------:R-:W-:Y:S05]  /*5770*/  BSYNC B0 ;  /* 0x0000000000007941 */ /* 0x000fea0003800000 */
.L_x_205:
        /* <DEDUP_REMOVED lines=9> */
.L_x_208:
[----:B------:R-:W-:Y:S05]  /*5810*/  BSYNC B0 ;  /* 0x0000000000007941 */ /* 0x000fea0003800000 */
.L_x_207:
        /* <DEDUP_REMOVED lines=9> */
.L_x_210:
[----:B------:R-:W-:Y:S05]  /*58b0*/  BSYNC B0 ;  /* 0x0000000000007941 */ /* 0x000fea0003800000 */
.L_x_209:
        /* <DEDUP_REMOVED lines=9> */
.L_x_212:
[----:B------:R-:W-:Y:S05]  /*5950*/  BSYNC B0 ;  /* 0x0000000000007941 */ /* 0x000fea0003800000 */
.L_x_211:
        /* <DEDUP_REMOVED lines=9> */
.L_x_214:
[----:B------:R-:W-:Y:S05]  /*59f0*/  BSYNC B0 ;  /* 0x0000000000007941 */ /* 0x000fea0003800000 */
.L_x_213:
        /* <DEDUP_REMOVED lines=9> */
.L_x_216:
[----:B------:R-:W-:Y:S05]  /*5a90*/  BSYNC B0 ;  /* 0x0000000000007941 */ /* 0x000fea0003800000 */
.L_x_215:
        /* <DEDUP_REMOVED lines=9> */
.L_x_218:
[----:B------:R-:W-:Y:S05]  /*5b30*/  BSYNC B0 ;  /* 0x0000000000007941 */ /* 0x000fea0003800000 */
.L_x_217:
        /* <DEDUP_REMOVED lines=9> */
.L_x_220:
[----:B------:R-:W-:Y:S05]  /*5bd0*/  BSYNC B0 ;  /* 0x0000000000007941 */ /* 0x000fea0003800000 */
.L_x_219:
        /* <DEDUP_REMOVED lines=9> */
.L_x_222:
[----:B------:R-:W-:Y:S05]  /*5c70*/  BSYNC B0 ;  /* 0x0000000000007941 */ /* 0x000fea0003800000 */
.L_x_221:
        /* <DEDUP_REMOVED lines=9> */
.L_x_224:
[----:B------:R-:W-:Y:S05]  /*5d10*/  BSYNC B0 ;  /* 0x0000000000007941 */ /* 0x000fea0003800000 */
.L_x_223:
        /* <DEDUP_REMOVED lines=9> */
.L_x_226:
[----:B------:R-:W-:Y:S05]  /*5db0*/  BSYNC B0 ;  /* 0x0000000000007941 */ /* 0x000fea0003800000 */
.L_x_225:
        /* <DEDUP_REMOVED lines=9> */
.L_x_228:
[----:B------:R-:W-:Y:S05]  /*5e50*/  BSYNC B0 ;  /* 0x0000000000007941 */ /* 0x000fea0003800000 */
.L_x_227:
        /* <DEDUP_REMOVED lines=9> */
.L_x_230:
[----:B------:R-:W-:Y:S05]  /*5ef0*/  BSYNC B0 ;  /* 0x0000000000007941 */ /* 0x000fea0003800000 */
.L_x_229:
        /* <DEDUP_REMOVED lines=9> */
.L_x_232:
[----:B------:R-:W-:Y:S05]  /*5f90*/  BSYNC B0 ;  /* 0x0000000000007941 */ /* 0x000fea0003800000 */
.L_x_231:
        /* <DEDUP_REMOVED lines=9> */
.L_x_234:
[----:B------:R-:W-:Y:S05]  /*6030*/  BSYNC B0 ;  /* 0x0000000000007941 */ /* 0x000fea0003800000 */
.L_x_233:
        /* <DEDUP_REMOVED lines=9> */
.L_x_236:
[----:B------:R-:W-:Y:S05]  /*60d0*/  BSYNC B0 ;  /* 0x0000000000007941 */ /* 0x000fea0003800000 */
.L_x_235:
        /* <DEDUP_REMOVED lines=9> */
.L_x_238:
[----:B------:R-:W-:Y:S05]  /*6170*/  BSYNC B0 ;  /* 0x0000000000007941 */ /* 0x000fea0003800000 */
.L_x_237:
        /* <DEDUP_REMOVED lines=9> */
.L_x_240:
[----:B------:R-:W-:Y:S05]  /*6210*/  BSYNC B0 ;  /* 0x0000000000007941 */ /* 0x000fea0003800000 */
.L_x_239:
        /* <DEDUP_REMOVED lines=9> */
.L_x_242:
[----:B------:R-:W-:Y:S05]  /*62b0*/  BSYNC B0 ;  /* 0x0000000000007941 */ /* 0x000fea0003800000 */
.L_x_241:
        /* <DEDUP_REMOVED lines=9> */
.L_x_244:
[----:B------:R-:W-:Y:S05]  /*6350*/  BSYNC B0 ;  /* 0x0000000000007941 */ /* 0x000fea0003800000 */
.L_x_243:
        /* <DEDUP_REMOVED lines=9> */
.L_x_246:
[----:B------:R-:W-:Y:S05]  /*63f0*/  BSYNC B0 ;  /* 0x0000000000007941 */ /* 0x000fea0003800000 */
.L_x_245:
        /* <DEDUP_REMOVED lines=9> */
.L_x_248:
[----:B------:R-:W-:Y:S05]  /*6490*/  BSYNC B0 ;  /* 0x0000000000007941 */ /* 0x000fea0003800000 */
.L_x_247:
        /* <DEDUP_REMOVED lines=9> */
.L_x_250:
[----:B------:R-:W-:Y:S05]  /*6530*/  BSYNC B0 ;  /* 0x0000000000007941 */ /* 0x000fea0003800000 */
.L_x_249:
        /* <DEDUP_REMOVED lines=9> */
.L_x_252:
[----:B------:R-:W-:Y:S05]  /*65d0*/  BSYNC B0 ;  /* 0x0000000000007941 */ /* 0x000fea0003800000 */
.L_x_251:
        /* <DEDUP_REMOVED lines=9> */
.L_x_254:
[----:B------:R-:W-:Y:S05]  /*6670*/  BSYNC B0 ;  /* 0x0000000000007941 */ /* 0x000fea0003800000 */
.L_x_253:
        /* <DEDUP_REMOVED lines=9> */
.L_x_256:
[----:B------:R-:W-:Y:S05]  /*6710*/  BSYNC B0 ;  /* 0x0000000000007941 */ /* 0x000fea0003800000 */
.L_x_255:
        /* <DEDUP_REMOVED lines=9> */
.L_x_258:
[----:B------:R-:W-:Y:S05]  /*67b0*/  BSYNC B0 ;  /* 0x0000000000007941 */ /* 0x000fea0003800000 */
.L_x_257:
        /* <DEDUP_REMOVED lines=9> */
.L_x_260:
[----:B------:R-:W-:Y:S05]  /*6850*/  BSYNC B0 ;  /* 0x0000000000007941 */ /* 0x000fea0003800000 */
.L_x_259:
        /* <DEDUP_REMOVED lines=9> */
.L_x_262:
[----:B------:R-:W-:Y:S05]  /*68f0*/  BSYNC B0 ;  /* 0x0000000000007941 */ /* 0x000fea0003800000 */
.L_x_261:
        /* <DEDUP_REMOVED lines=9> */
.L_x_264:
[----:B------:R-:W-:Y:S05]  /*6990*/  BSYNC B0 ;  /* 0x0000000000007941 */ /* 0x000fea0003800000 */
.L_x_263:
        /* <DEDUP_REMOVED lines=9> */
.L_x_266:
[----:B------:R-:W-:Y:S05]  /*6a30*/  BSYNC B0 ;  /* 0x0000000000007941 */ /* 0x000fea0003800000 */
.L_x_265:
        /* <DEDUP_REMOVED lines=9> */
.L_x_268:
[----:B------:R-:W-:Y:S05]  /*6ad0*/  BSYNC B0 ;  /* 0x0000000000007941 */ /* 0x000fea0003800000 */
.L_x_267:
        /* <DEDUP_REMOVED lines=9> */
.L_x_270:
[----:B------:R-:W-:Y:S05]  /*6b70*/  BSYNC B0 ;  /* 0x0000000000007941 */ /* 0x000fea0003800000 */
.L_x_269:
        /* <DEDUP_REMOVED lines=9> */
.L_x_272:
[----:B------:R-:W-:Y:S05]  /*6c10*/  BSYNC B0 ;  /* 0x0000000000007941 */ /* 0x000fea0003800000 */
.L_x_271:
        /* <DEDUP_REMOVED lines=9> */
.L_x_274:
[----:B------:R-:W-:Y:S05]  /*6cb0*/  BSYNC B0 ;  /* 0x0000000000007941 */ /* 0x000fea0003800000 */
.L_x_273:
[----:B01--45:R-:W-:Y:S01]  /*6cc0*/  HADD2.F32 R2, -RZ, R88.H0_H0 ;  /* 0x20000058ff027230 */ /* 0x033fe20000004100 */
        /* <DEDUP_REMOVED lines=8> */
.L_x_276:
[----:B------:R-:W-:Y:S05]  /*6d50*/  BSYNC B0 ;  /* 0x0000000000007941 */ /* 0x000fea0003800000 */
.L_x_275:
[----:B0----5:R-:W-:Y:S01]  /*6d60*/  HADD2.F32 R2, -RZ, R88.H0_H0 ;  /* 0x20000058ff027230 */ /* 0x021fe20000004100 */
[----:B------:R-:W-:Y:S01]  /*6d70*/  ISETP.GT.AND P1, PT, R0, 0x79, P1 ;  /* 0x000000790000780c */ /* 0x000fe20000f24270 */
[----:B------:R-:W-:Y:S03]  /*6d80*/  BSSY B0, `(.L_x_277) ;  /* 0x000000a000007945 */ /* 0x000fe60003800000 */
        /* <DEDUP_REMOVED lines=9> */
.L_x_278:
[----:B------:R-:W-:Y:S05]  /*6e20*/  BSYNC B0 ;  /* 0x0000000000007941 */ /* 0x000fea0003800000 */
.L_x_277:
[----:B-----5:R-:W-:-:S05]  /*6e30*/  HADD2.F32 R88, -RZ, R88.H0_H0 ;  /* 0x20000058ff587230 */ /* 0x020fca0000004100 */
[----:B------:R-:W-:-:S04]  /*6e40*/  FMUL R88, R88, R9 ;  /* 0x0000000958587220 */ /* 0x000fc80000400000 */
[----:B------:R-:W-:Y:S01]  /*6e50*/  FFMA R88, R87, R8, R88 ;  /* 0x0000000857587223 */ /* 0x000fe20000000058 */
[----:B------:R-:W-:Y:S06]  /*6e60*/  @!P1 EXIT ;  /* 0x000000000000994d */ /* 0x000fec0003800000 */
[----:B------:R-:W-:-:S05]  /*6e70*/  F2FP.F16.F32.PACK_AB R88, RZ, R88 ;  /* 0x00000058ff58723e */ /* 0x000fca00000000ff */
[----:B------:R-:W-:Y:S01]  /*6e80*/  STG.E.U16 desc[UR12][R6.64+0xf2], R88 ;  /* 0x0000f25806007986 */ /* 0x000fe2000c10150c */
[----:B------:R-:W-:Y:S05]  /*6e90*/  EXIT ;  /* 0x000000000000794d */ /* 0x000fea0003800000 */
.L_x_28:
[----:B------:R-:W-:Y:S01]  /*6ea0*/  ULDC.64 UR4, c[0x0][0x650] ;  /* 0x0001940000047ab9 */ /* 0x000fe20000000a00 */
[-C--:B--2---:R-:W-:Y:S01]  /*6eb0*/  FMUL R88, R88, R8.reuse ;  /* 0x0000000858587220 */ /* 0x084fe20000400000 */
[----:B------:R-:W-:Y:S01]  /*6ec0*/  LEA R2, P1, R14, UR4, 0x1 ;  /* 0x000000040e027c11 */ /* 0x000fe2000f8208ff */
[----:B------:R-:W-:Y:S01]  /*6ed0*/  IMAD.SHL.U32 R9, R21, 0x2, RZ ;  /* 0x0000000215097824 */ /* 0x000fe200078e00ff */
[----:B------:R-:W-:Y:S01]  /*6ee0*/  ISETP.GT.AND P3, PT, R10, 0x8, PT ;  /* 0x000000080a00780c */ /* 0x000fe20003f64270 */
[-C--:B------:R-:W-:Y:S01]  /*6ef0*/  FMUL R89, R89, R8.reuse ;  /* 0x0000000859597220 */ /* 0x080fe20000400000 */
[----:B------:R-:W-:Y:S01]  /*6f00*/  LEA.HI.X R3, R14, UR5, R19, 0x1, P1 ;  /* 0x000000050e037c11 */ /* 0x000fe200088f0c13 */
[----:B------:R-:W-:Y:S01]  /*6f10*/  FMUL R90, R90, R8 ;  /* 0x000000085a5a7220 */ /* 0x000fe20000400000 */
[----:B------:R-:W-:Y:S01]  /*6f20*/  F2FP.F16.F32.PACK_AB R88, RZ, R88 ;  /* 0x00000058ff58723e */ /* 0x000fe200000000ff */
[-C--:B------:R-:W-:Y:S01]  /*6f30*/  FMUL R91, R91, R8.reuse ;  /* 0x000000085b5b7220 */ /* 0x080fe20000400000 */
[----:B------:R-:W-:Y:S01]  /*6f40*/  ISETP.GT.AND P4, PT, R0, 0x1, P2 ;  /* 0x000000010000780c */ /* 0x000fe20001784270 */
[-C--:B------:R-:W-:Y:S01]  /*6f50*/  FMUL R92, R92, R8.reuse ;  /* 0x000000085c5c7220 */ /* 0x080fe20000400000 */
[----:B------:R-:W-:Y:S01]  /*6f60*/  ISETP.GT.AND P1, PT, R0, RZ, P3 ;  /* 0x000000ff0000720c */ /* 0x000fe20001f24270 */
[----:B------:R-:W-:Y:S01]  /*6f70*/  @P0 STG.E.U16 desc[UR12][R2.64], R88 ;  /* 0x0000005802000986 */ /* 0x000fe2000c10150c */
[----:B------:R-:W-:Y:S01]  /*6f80*/  SHF.L.U64.HI R7, R21, 0x1, R20 ;  /* 0x0000000115077819 */ /* 0x000fe20000010214 */
[----:B------:R-:W-:Y:S01]  /*6f90*/  FMUL R93, R93, R8 ;  /* 0x000000085d5d7220 */ /* 0x000fe20000400000 */
[----:B------:R-:W-:Y:S01]  /*6fa0*/  IADD3 R4, P0, R9, R2, RZ ;  /* 0x0000000209047210 */ /* 0x000fe20007f1e0ff */
[-C--:B------:R-:W-:Y:S01]  /*6fb0*/  FMUL R94, R94, R8.reuse ;  /* 0x000000085e5e7220 */ /* 0x080fe20000400000 */
[----:B------:R-:W-:Y:S01]  /*6fc0*/  F2FP.F16.F32.PACK_AB R89, RZ, R89 ;  /* 0x00000059ff59723e */ /* 0x000fe200000000ff */
[----:B------:R-:W-:Y:S01]  /*6fd0*/  FMUL R95, R95, R8 ;  /* 0x000000085f5f7220 */ /* 0x000fe20000400000 */
[----:B------:R-:W-:Y:S01]  /*6fe0*/  F2FP.F16.F32.PACK_AB R90, RZ, R90 ;  /* 0x0000005aff5a723e */ /* 0x000fe200000000ff */
[----:B------:R-:W-:Y:S01]  /*6ff0*/  IMAD.X R5, R7, 0x1, R3, P0 ;  /* 0x0000000107057824 */ /* 0x000fe200000e0603 */
[C---:B------:R-:W-:Y:S01]  /*7000*/  ISETP.GT.AND P5, PT, R0.reuse, 0x8, P2 ;  /* 0x000000080000780c */ /* 0x040fe200017a4270 */
[----:B------:R-:W-:Y:S01]  /*7010*/  @P4 STG.E.U16 desc[UR12][R2.64+0x2], R89 ;  /* 0x0000025902004986 */ /* 0x000fe2000c10150c */
[----:B------:R-:W-:Y:S01]  /*7020*/  ISETP.GT.AND P4, PT, R0, 0x1, P3 ;  /* 0x000000010000780c */ /* 0x000fe20001f84270 */
[-C--:B------:R-:W-:Y:S01]  /*7030*/  FMUL R96, R96, R8.reuse ;  /* 0x0000000860607220 */ /* 0x080fe20000400000 */
[----:B------:R-:W-:Y:S01]  /*7040*/  F2FP.F16.F32.PACK_AB R91, RZ, R91 ;  /* 0x0000005bff5b723e */ /* 0x000fe200000000ff */
[----:B------:R-:W-:Y:S01]  /*7050*/  @P1 STG.E.U16 desc[UR12][R4.64], R90 ;  /* 0x0000005a04001986 */ /* 0x000fe2000c10150c */
[----:B------:R-:W-:Y:S01]  /*7060*/  ISETP.GT.AND P1, PT, R0, 0x9, P2 ;  /* 0x000000090000780c */ /* 0x000fe20001724270 */
[----:B------:R-:W-:Y:S01]  /*7070*/  FMUL R97, R97, R8 ;  /* 0x0000000861617220 */ /* 0x000fe20000400000 */
[----:B------:R-:W-:Y:S01]  /*7080*/  F2FP.F16.F32.PACK_AB R92, RZ, R92 ;  /* 0x0000005cff5c723e */ /* 0x000fe200000000ff */
[-C--:B------:R-:W-:Y:S01]  /*7090*/  FMUL R98, R98, R8.reuse ;  /* 0x0000000862627220 */ /* 0x080fe20000400000 */
[----:B------:R-:W-:Y:S01]  /*70a0*/  F2FP.F16.F32.PACK_AB R93, RZ, R93 ;  /* 0x0000005dff5d723e */ /* 0x000fe200000000ff */
[-C--:B------:R-:W-:Y:S01]  /*70b0*/  FMUL R99, R99, R8.reuse ;  /* 0x0000000863637220 */ /* 0x080fe20000400000 */
[----:B------:R-:W-:Y:S01]  /*70c0*/  ISETP.GT.AND P0, PT, R0, 0x8, P3 ;  /* 0x000000080000780c */ /* 0x000fe20001f04270 */
[----:B------:R-:W-:Y:S01]  /*70d0*/  FMUL R100, R100, R8 ;  /* 0x0000000864647220 */ /* 0x000fe20000400000 */
[----:B------:R-:W-:Y:S01]  /*70e0*/  F2FP.F16.F32.PACK_AB R94, RZ, R94 ;  /* 0x0000005eff5e723e */ /* 0x000fe200000000ff */
[----:B------:R-:W-:Y:S01]  /*70f0*/  @P4 STG.E.U16 desc[UR12][R4.64+0x2], R91 ;  /* 0x0000025b04004986 */ /* 0x000fe2000c10150c */
[----:B------:R-:W-:Y:S01]  /*7100*/  F2FP.F16.F32.PACK_AB R95, RZ, R95 ;  /* 0x0000005fff5f723e */ /* 0x000fe200000000ff */
[-C--:B------:R-:W-:Y:S01]  /*7110*/  FMUL R101, R101, R8.reuse ;  /* 0x0000000865657220 */ /* 0x080fe20000400000 */
[C---:B------:R-:W-:Y:S01]  /*7120*/  ISETP.GT.AND P4, PT, R0.reuse, 0x10, P2 ;  /* 0x000000100000780c */ /* 0x040fe20001784270 */
[----:B------:R-:W-:Y:S01]  /*7130*/  @P5 STG.E.U16 desc[UR12][R2.64+0x10], R92 ;  /* 0x0000105c02005986 */ /* 0x000fe2000c10150c */
[----:B------:R-:W-:Y:S01]  /*7140*/  ISETP.GT.AND P5, PT, R0, 0x10, P3 ;  /* 0x000000100000780c */ /* 0x000fe20001fa4270 */
[----:B------:R-:W-:Y:S01]  /*7150*/  FMUL R102, R102, R8 ;  /* 0x0000000866667220 */ /* 0x000fe20000400000 */
[----:B------:R-:W-:Y:S01]  /*7160*/  F2FP.F16.F32.PACK_AB R96, RZ, R96 ;  /* 0x00000060ff60723e */ /* 0x000fe200000000ff */
[----:B------:R-:W-:Y:S01]  /*7170*/  @P1 STG.E.U16 desc[UR12][R2.64+0x12], R93 ;  /* 0x0000125d02001986 */ /* 0x000fe2000c10150c */
[C---:B------:R-:W-:Y:S01]  /*7180*/  ISETP.GT.AND P1, PT, R0.reuse, 0x9, P3 ;  /* 0x000000090000780c */ /* 0x040fe20001f24270 */
        /* <DEDUP_REMOVED lines=8> */
[----:B------:R-:W-:Y:S01]  /*7210*/  FMUL R106, R106, R8 ;  /* 0x000000086a6a7220 */ /* 0x000fe20000400000 */
[----:B------:R-:W-:Y:S01]  /*7220*/  F2FP.F16.F32.PACK_AB R100, RZ, R100 ;  /* 0x00000064ff64723e */ /* 0x000fe200000000ff */
[-C--:B------:R-:W-:Y:S01]  /*7230*/  FMUL R107, R107, R8.reuse ;  /* 0x000000086b6b7220 */ /* 0x080fe20000400000 */
[----:B------:R-:W-:Y:S01]  /*7240*/  F2FP.F16.F32.PACK_AB R101, RZ, R101 ;  /* 0x00000065ff65723e */ /* 0x000fe200000000ff */
        /* <DEDUP_REMOVED lines=21> */
[----:B------:R-:W-:Y:S01]  /*73a0*/  ISETP.GT.AND P4, PT, R0, 0x21, P2 ;  /* 0x000000210000780c */ /* 0x000fe20001784270 */
[-C--:B------:R-:W-:Y:S01]  /*73b0*/  FMUL R113, R113, R8.reuse ;  /* 0x0000000871717220 */ /* 0x080fe20000400000 */
[----:B------:R-:W-:Y:S01]  /*73c0*/  F2FP.F16.F32.PACK_AB R107, RZ, R107 ;  /* 0x0000006bff6b723e */ /* 0x000fe200000000ff */
        /* <DEDUP_REMOVED lines=102> */
[-C--:B------:R-:W-:Y:S01]  /*7a30*/  FMUL R144, R144, R8.reuse ;  /* 0x0000000890907220 */ /* 0x080fe20000400000 */
[----:B------:R-:W-:Y:S01]  /*7a40*/  ISETP.GT.AND P6, PT, R0, 0x68, P3 ;  /* 0x000000680000780c */ /* 0x000fe20001fc4270 */
[----:B------:R-:W-:Y:S01]  /*7a50*/  FMUL R145, R145, R8 ;  /* 0x0000000891917220 */ /* 0x000fe20000400000 */
[----:B------:R-:W-:Y:S01]  /*7a60*/  F2FP.F16.F32.PACK_AB R138, RZ, R138 ;  /* 0x0000008aff8a723e */ /* 0x000fe200000000ff */
[-C--:B------:R-:W-:Y:S01]  /*7a70*/  FMUL R146, R146, R8.reuse ;  /* 0x0000000892927220 */ /* 0x080fe20000400000 */
[----:B------:R-:W-:Y:S01]  /*7a80*/  F2FP.F16.F32.PACK_AB R139, RZ, R139 ;  /* 0x0000008bff8b723e */ /* 0x000fe200000000ff */
[----:B------:R-:W-:Y:S01]  /*7a90*/  @P1 STG.E.U16 desc[UR12][R4.64+0x80], R122 ;  /* 0x0000807a04001986 */ /* 0x000fe2000c10150c */
[C---:B------:R-:W-:Y:S01]  /*7aa0*/  ISETP.GT.AND P1, PT, R0.reuse, 0x48, P3 ;  /* 0x000000480000780c */ /* 0x040fe20001f24270 */
[----:B------:R-:W-:Y:S01]  /*7ab0*/  FMUL R147, R147, R8 ;  /* 0x0000000893937220 */ /* 0x000fe20000400000 */
[----:B------:R-:W-:Y:S01]  /*7ac0*/  F2FP.F16.F32.PACK_AB R140, RZ, R140 ;  /* 0x0000008cff8c723e */ /* 0x000fe200000000ff */
[----:B------:R-:W-:Y:S01]  /*7ad0*/  @P4 STG.E.U16 desc[UR12][R4.64+0x82], R123 ;  /* 0x0000827b04004986 */ /* 0x000fe2000c10150c */
[----:B------:R-:W-:Y:S01]  /*7ae0*/  ISETP.GT.AND P4, PT, R0, 0x49, P3 ;  /* 0x000000490000780c */ /* 0x000fe20001f84270 */
[----:B------:R-:W-:Y:S01]  /*7af0*/  FMUL R148, R148, R8 ;  /* 0x0000000894947220 */ /* 0x000fe20000400000 */
[----:B------:R-:W-:Y:S01]  /*7b00*/  F2FP.F16.F32.PACK_AB R141, RZ, R141 ;  /* 0x0000008dff8d723e */ /* 0x000fe200000000ff */
[----:B------:R-:W-:Y:S01]  /*7b10*/  @P0 STG.E.U16 desc[UR12][R2.64+0x90], R124 ;  /* 0x0000907c02000986 */ /* 0x000fe2000c10150c */
[----:B------:R-:W-:Y:S01]  /*7b20*/  ISETP.GT.AND P0, PT, R0, 0x50, P3 ;  /* 0x000000500000780c */ /* 0x000fe20001f04270 */
[----:B------:R-:W-:Y:S01]  /*7b30*/  IMAD.SHL.U32 R15, R16, 0x2, RZ ;  /* 0x00000002100f7824 */ /* 0x000fe200078e00ff */
        /* <DEDUP_REMOVED lines=26> */
[----:B------:R-:W-:Y:S01]  /*7ce0*/  SHF.L.U64.HI R13, R16, 0x1, R11 ;  /* 0x00000001100d7819 */ /* 0x000fe2000001020b */
[-C--:B------:R-:W-:Y:S01]  /*7cf0*/  FMUL R28, R28, R8.reuse ;  /* 0x000000081c1c7220 */ /* 0x080fe20000400000 */
[----:B------:R-:W-:Y:S01]  /*7d00*/  F2FP.F16.F32.PACK_AB R149, RZ, R149 ;  /* 0x00000095ff95723e */ /* 0x000fe200000000ff */
        /* <DEDUP_REMOVED lines=31> */
[----:B------:R-:W-:Y:S01]  /*7f00*/  ISETP.GT.AND P5, PT, R0, 0x69, P2 ;  /* 0x000000690000780c */ /* 0x000fe200017a4270 */
[-C--:B------:R-:W-:Y:S01]  /*7f10*/  FMUL R38, R38, R8.reuse ;  /* 0x0000000826267220 */ /* 0x080fe20000400000 */
[----:B------:R-:W-:Y:S01]  /*7f20*/  F2FP.F16.F32.PACK_AB R31, RZ, R31 ;  /* 0x0000001fff1f723e */ /* 0x000fe200000000ff */
[----:B------:R-:W-:Y:S01]  /*7f30*/  @P1 STG.E.U16 desc[UR12][R4.64+0xc0], R138 ;  /* 0x0000c08a04001986 */ /* 0x000fe2000c10150c */
[C---:B------:R-:W-:Y:S01]  /*7f40*/  ISETP.GT.AND P1, PT, R10.reuse, 0x40, PT ;  /* 0x000000400a00780c */ /* 0x040fe20003f24270 */
[----:B------:R-:W-:Y:S01]  /*7f50*/  FMUL R39, R39, R8 ;  /* 0x0000000827277220 */ /* 0x000fe20000400000 */
[----:B------:R-:W-:Y:S01]  /*7f60*/  F2FP.F16.F32.PACK_AB R32, RZ, R32 ;  /* 0x00000020ff20723e */ /* 0x000fe200000000ff */
[----:B------:R-:W-:Y:S01]  /*7f70*/  @P0 STG.E.U16 desc[UR12][R4.64+0xc2], R139 ;  /* 0x0000c28b04000986 */ /* 0x000fe2000c10150c */
[----:B------:R-:W-:Y:S01]  /*7f80*/  ISETP.GT.AND P0, PT, R10, 0x48, PT ;  /* 0x000000480a00780c */ /* 0x000fe20003f04270 */
        /* <DEDUP_REMOVED lines=17> */
[C---:B------:R-:W-:Y:S01]  /*80a0*/  ISETP.GT.AND P4, PT, R0.reuse, 0x78, P2 ;  /* 0x000000780000780c */ /* 0x040fe20001784270 */
[-C--:B------:R-:W-:Y:S01]  /*80b0*/  FMUL R45, R45, R8.reuse ;  /* 0x000000082d2d7220 */ /* 0x080fe20000400000 */
[C---:B------:R-:W-:Y:S01]  /*80c0*/  ISETP.GT.AND P2, PT, R0.reuse, 0x79, P2 ;  /* 0x000000790000780c */ /* 0x040fe20001744270 */
        /* <DEDUP_REMOVED lines=15> */
[----:B------:R-:W-:Y:S01]  /*81c0*/  IADD3 R10, P5, R15, R2, RZ ;  /* 0x000000020f0a7210 */ /* 0x000fe20007fbe0ff */
[----:B------:R-:W-:Y:S01]  /*81d0*/  FMUL R51, R51, R8 ;  /* 0x0000000833337220 */ /* 0x000fe20000400000 */
[----:B------:R-:W-:Y:S01]  /*81e0*/  F2FP.F16.F32.PACK_AB R43, RZ, R43 ;  /* 0x0000002bff2b723e */ /* 0x000fe200000000ff */
[----:B------:R-:W-:Y:S01]  /*81f0*/  @P6 STG.E.U16 desc[UR12][R4.64+0xe2], R147 ;  /* 0x0000e29304006986 */ /* 0x000fe2000c10150c */
[----:B------:R-:W-:Y:S01]  /*8200*/  F2FP.F16.F32.PACK_AB R44, RZ, R44 ;  /* 0x0000002cff2c723e */ /* 0x000fe200000000ff */
[----:B------:R-:W-:Y:S01]  /*8210*/  IMAD.X R11, R13, 0x1, R3, P5 ;  /* 0x000000010d0b7824 */ /* 0x000fe200028e0603 */
[----:B------:R-:W-:Y:S01]  /*8220*/  IADD3 R12, P5, P6, R9, R2, R15 ;  /* 0x00000002090c7210 */ /* 0x000fe20007ebe00f */
[----:B------:R-:W-:Y:S01]  /*8230*/  @P4 STG.E.U16 desc[UR12][R2.64+0xf0], R148 ;  /* 0x0000f09402004986 */ /* 0x000fe2000c10150c */
[----:B------:R-:W-:Y:S01]  /*8240*/  ISETP.GT.AND P4, PT, R0, 0x78, P3 ;  /* 0x000000780000780c */ /* 0x000fe20001f84270 */
[-C--:B------:R-:W-:Y:S01]  /*8250*/  FMUL R52, R52, R8.reuse ;  /* 0x0000000834347220 */ /* 0x080fe20000400000 */
[C---:B------:R-:W-:Y:S01]  /*8260*/  ISETP.GT.AND P3, PT, R0.reuse, 0x79, P3 ;  /* 0x000000790000780c */ /* 0x040fe20001f64270 */
[----:B------:R0:W-:Y:S01]  /*8270*/  @P2 STG.E.U16 desc[UR12][R2.64+0xf2], R149 ;  /* 0x0000f29502002986 */ /* 0x0001e2000c10150c */
[----:B------:R-:W-:Y:S01]  /*8280*/  IADD3.X R13, R7, R3, R13, P5, P6 ;  /* 0x00000003070d7210 */ /* 0x000fe20002fec40d */
[-C--:B------:R-:W-:Y:S01]  /*8290*/  FMUL R53, R53, R8.reuse ;  /* 0x0000000835357220 */ /* 0x080fe20000400000 */
[----:B------:R-:W-:Y:S01]  /*82a0*/  ISETP.GT.AND P5, PT, R0, 0x1, P1 ;  /* 0x000000010000780c */ /* 0x000fe20000fa4270 */
[-C--:B------:R-:W-:Y:S01]  /*82b0*/  FMUL R54, R54, R8.reuse ;  /* 0x0000000836367220 */ /* 0x080fe20000400000 */
[----:B------:R-:W-:Y:S01]  /*82c0*/  ISETP.GT.AND P2, PT, R0, RZ, P0 ;  /* 0x000000ff0000720c */ /* 0x000fe20000744270 */
[-C--:B------:R-:W-:Y:S01]  /*82d0*/  FMUL R55, R55, R8.reuse ;  /* 0x0000000837377220 */ /* 0x080fe20000400000 */
[----:B------:R-:W-:Y:S01]  /*82e0*/  F2FP.F16.F32.PACK_AB R45, RZ, R45 ;  /* 0x0000002dff2d723e */ /* 0x000fe200000000ff */
[----:B------:R-:W-:Y:S01]  /*82f0*/  FMUL R56, R56, R8 ;  /* 0x0000000838387220 */ /* 0x000fe20000400000 */
[----:B------:R-:W-:Y:S01]  /*8300*/  F2FP.F16.F32.PACK_AB R46, RZ, R46 ;  /* 0x0000002eff2e723e */ /* 0x000fe200000000ff */
[----:B------:R-:W-:Y:S01]  /*8310*/  FMUL R57, R57, R8 ;  /* 0x0000000839397220 */ /* 0x000fe20000400000 */
[----:B------:R-:W-:Y:S01]  /*8320*/  F2FP.F16.F32.PACK_AB R47, RZ, R47 ;  /* 0x0000002fff2f723e */ /* 0x000fe200000000ff */
[----:B0-----:R-:W-:Y:S01]  /*8330*/  @P4 IMAD.MOV.U32 R2, RZ, RZ, R4 ;  /* 0x000000ffff024224 */ /* 0x001fe200078e0004 */
[----:B------:R-:W-:Y:S01]  /*8340*/  F2FP.F16.F32.PACK_AB R48, RZ, R48 ;  /* 0x00000030ff30723e */ /* 0x000fe200000000ff */
[----:B------:R-:W-:Y:S01]  /*8350*/  @P4 IMAD.MOV.U32 R3, RZ, RZ, R5 ;  /* 0x000000ffff034224 */ /* 0x000fe200078e0005 */
[----:B------:R-:W-:Y:S01]  /*8360*/  F2FP.F16.F32.PACK_AB R49, RZ, R49 ;  /* 0x00000031ff31723e */ /* 0x000fe200000000ff */
[----:B------:R-:W-:Y:S01]  /*8370*/  FMUL R58, R58, R8 ;  /* 0x000000083a3a7220 */ /* 0x000fe20000400000 */
[----:B------:R-:W-:Y:S01]  /*8380*/  F2FP.F16.F32.PACK_AB R50, RZ, R50 ;  /* 0x00000032ff32723e */ /* 0x000fe200000000ff */
[-C--:B------:R-:W-:Y:S01]  /*8390*/  FMUL R59, R59, R8.reuse ;  /* 0x000000083b3b7220 */ /* 0x080fe20000400000 */
[----:B------:R0:W-:Y:S01]  /*83a0*/  @P4 STG.E.U16 desc[UR12][R2.64+0xf0], R150 ;  /* 0x0000f09602004986 */ /* 0x0001e2000c10150c */
[----:B------:R-:W-:Y:S01]  /*83b0*/  ISETP.GT.AND P4, PT, R0, RZ, P1 ;  /* 0x000000ff0000720c */ /* 0x000fe20000f84270 */
[-C--:B------:R-:W-:Y:S01]  /*83c0*/  FMUL R60, R60, R8.reuse ;  /* 0x000000083c3c7220 */ /* 0x080fe20000400000 */
[----:B------:R-:W-:Y:S01]  /*83d0*/  F2FP.F16.F32.PACK_AB R51, RZ, R51 ;  /* 0x00000033ff33723e */ /* 0x000fe200000000ff */
[----:B------:R-:W-:Y:S01]  /*83e0*/  @P3 STG.E.U16 desc[UR12][R4.64+0xf2], R151 ;  /* 0x0000f29704003986 */ /* 0x000fe2000c10150c */
[----:B------:R-:W-:Y:S01]  /*83f0*/  IADD3 R6, P3, R10, R9, RZ ;  /* 0x000000090a067210 */ /* 0x000fe20007f7e0ff */
[----:B------:R-:W-:Y:S01]  /*8400*/  FMUL R61, R61, R8 ;  /* 0x000000083d3d7220 */ /* 0x000fe20000400000 */
[----:B------:R-:W-:Y:S01]  /*8410*/  F2FP.F16.F32.PACK_AB R52, RZ, R52 ;  /* 0x00000034ff34723e */ /* 0x000fe200000000ff */
[----:B------:R-:W-:Y:S01]  /*8420*/  @P5 STG.E.U16 desc[UR12][R10.64+0x2], R25 ;  /* 0x000002190a005986 */ /* 0x000fe2000c10150c */
[C---:B------:R-:W-:Y:S01]  /*8430*/  ISETP.GT.AND P5, PT, R0.reuse, 0x9, P1 ;  /* 0x000000090000780c */ /* 0x040fe20000fa4270 */
[----:B------:R-:W-:Y:S01]  /*8440*/  IMAD.X R7, R11, 0x1, R7, P3 ;  /* 0x000000010b077824 */ /* 0x000fe200018e0607 */
        /* <DEDUP_REMOVED lines=13> */
[----:B0-----:R-:W-:Y:S01]  /*8520*/  @P3 IMAD.MOV.U32 R2, RZ, RZ, R6 ;  /* 0x000000ffff023224 */ /* 0x001fe200078e0006 */
[----:B------:R-:W-:Y:S01]  /*8530*/  F2FP.F16.F32.PACK_AB R57, RZ, R57 ;  /* 0x00000039ff39723e */ /* 0x000fe200000000ff */
[----:B------:R-:W-:Y:S01]  /*8540*/  @P3 IMAD.MOV.U32 R3, RZ, RZ, R7 ;  /* 0x000000ffff033224 */ /* 0x000fe200078e0007 */
[----:B------:R-:W-:Y:S01]  /*8550*/  F2FP.F16.F32.PACK_AB R58, RZ, R58 ;  /* 0x0000003aff3a723e */ /* 0x000fe200000000ff */
[-C--:B------:R-:W-:Y:S01]  /*8560*/  FMUL R66, R66, R8.reuse ;  /* 0x0000000842427220 */ /* 0x080fe20000400000 */
[----:B------:R-:W-:Y:S01]  /*8570*/  F2FP.F16.F32.PACK_AB R59, RZ, R59 ;  /* 0x0000003bff3b723e */ /* 0x000fe200000000ff */
[-C--:B------:R-:W-:Y:S01]  /*8580*/  FMUL R67, R67, R8.reuse ;  /* 0x0000000843437220 */ /* 0x080fe20000400000 */
[----:B------:R0:W-:Y:S01]  /*8590*/  @P3 STG.E.U16 desc[UR12][R2.64+0x2], R27 ;  /* 0x0000021b02003986 */ /* 0x0001e2000c10150c */
        /* <DEDUP_REMOVED lines=21> */
[----:B------:R-:W-:Y:S01]  /*86f0*/  FMUL R73, R73, R8 ;  /* 0x0000000849497220 */ /* 0x000fe20000400000 */
[----:B------:R-:W-:Y:S01]  /*8700*/  F2FP.F16.F32.PACK_AB R65, RZ, R65 ;  /* 0x00000041ff41723e */ /* 0x000fe200000000ff */
[----:B------:R-:W-:Y:S01]  /*8710*/  @P5 STG.E.U16 desc[UR12][R10.64+0x22], R33 ;  /* 0x000022210a005986 */ /* 0x000fe2000c10150c */
[----:B------:R-:W-:Y:S01]  /*8720*/  ISETP.GT.AND P5, PT, R0, 0x19, P1 ;  /* 0x000000190000780c */ /* 0x000fe20000fa4270 */
[--C-:B0-----:R-:W-:Y:S01]  /*8730*/  @P2 IMAD.MOV.U32 R2, RZ, RZ, R12.reuse ;  /* 0x000000ffff022224 */ /* 0x101fe200078e000c */
[----:B------:R-:W-:Y:S01]  /*8740*/  F2FP.F16.F32.PACK_AB R66, RZ, R66 ;  /* 0x00000042ff42723e */ /* 0x000fe200000000ff */
[--C-:B------:R-:W-:Y:S01]  /*8750*/  @P2 IMAD.MOV.U32 R3, RZ, RZ, R13.reuse ;  /* 0x000000ffff032224 */ /* 0x100fe200078e000d */
[----:B------:R-:W-:Y:S01]  /*8760*/  F2FP.F16.F32.PACK_AB R67, RZ, R67 ;  /* 0x00000043ff43723e */ /* 0x000fe200000000ff */
[----:B------:R-:W-:Y:S01]  /*8770*/  FMUL R74, R74, R8 ;  /* 0x000000084a4a7220 */ /* 0x000fe20000400000 */
[----:B------:R-:W-:Y:S01]  /*8780*/  F2FP.F16.F32.PACK_AB R68, RZ, R68 ;  /* 0x00000044ff44723e */ /* 0x000fe200000000ff */
[-C--:B------:R-:W-:Y:S01]  /*8790*/  FMUL R75, R75, R8.reuse ;  /* 0x000000084b4b7220 */ /* 0x080fe20000400000 */
[----:B------:R0:W-:Y:S01]  /*87a0*/  @P2 STG.E.U16 desc[UR12][R2.64+0x20], R34 ;  /* 0x0000202202002986 */ /* 0x0001e2000c10150c */
        /* <DEDUP_REMOVED lines=9> */
[----:B------:R-:W-:Y:S01]  /*8840*/  FMUL R80, R80, R8 ;  /* 0x0000000850507220 */ /* 0x000fe20000400000 */
[----:B------:R-:W-:Y:S01]  /*8850*/  F2FP.F16.F32.PACK_AB R73, RZ, R73 ;  /* 0x00000049ff49723e */ /* 0x000fe200000000ff */
[--C-:B0-----:R-:W-:Y:S01]  /*8860*/  @P3 IMAD.MOV.U32 R2, RZ, RZ, R12.reuse ;  /* 0x000000ffff023224 */ /* 0x101fe200078e000c */
[----:B------:R-:W-:Y:S01]  /*8870*/  F2FP.F16.F32.PACK_AB R74, RZ, R74 ;  /* 0x0000004aff4a723e */ /* 0x000fe200000000ff */
[--C-:B------:R-:W-:Y:S01]  /*8880*/  @P3 IMAD.MOV.U32 R3, RZ, RZ, R13.reuse ;  /* 0x000000ffff033224 */ /* 0x100fe200078e000d */
[----:B------:R-:W-:Y:S01]  /*8890*/  ISETP.GT.AND P6, PT, R0, 0x68, P0 ;  /* 0x000000680000780c */ /* 0x000fe200007c4270 */
[-C--:B------:R-:W-:Y:S01]  /*88a0*/  FMUL R81, R81, R8.reuse ;  /* 0x0000000851517220 */ /* 0x080fe20000400000 */
[----:B------:R-:W-:Y:S01]  /*88b0*/  F2FP.F16.F32.PACK_AB R75, RZ, R75 ;  /* 0x0000004bff4b723e */ /* 0x000fe200000000ff */
[-C--:B------:R-:W-:Y:S01]  /*88c0*/  FMUL R82, R82, R8.reuse ;  /* 0x0000000852527220 */ /* 0x080fe20000400000 */
[----:B------:R0:W-:Y:S01]  /*88d0*/  @P3 STG.E.U16 desc[UR12][R2.64+0x22], R35 ;  /* 0x0000222302003986 */ /* 0x0001e2000c10150c */
        /* <DEDUP_REMOVED lines=17> */
[----:B------:R-:W-:Y:S01]  /*89f0*/  FMUL R8, R87, R8 ;  /* 0x0000000857087220 */ /* 0x000fe20000400000 */
[----:B------:R0:W-:Y:S01]  /*8a00*/  @P2 STG.E.U16 desc[UR12][R2.64+0x30], R38 ;  /* 0x0000302602002986 */ /* 0x0001e2000c10150c */
[----:B------:R-:W-:-:S02]  /*8a10*/  ISETP.GT.AND P2, PT, R0, 0x20, P0 ;  /* 0x000000200000780c */ /* 0x000fc40000744270 */
[----:B------:R-:W-:Y:S02]  /*8a20*/  F2FP.F16.F32.PACK_AB R82, RZ, R82 ;  /* 0x00000052ff52723e */ /* 0x000fe400000000ff */
[----:B------:R-:W-:Y:S02]  /*8a30*/  F2FP.F16.F32.PACK_AB R83, RZ, R83 ;  /* 0x00000053ff53723e */ /* 0x000fe400000000ff */
[----:B------:R-:W-:Y:S02]  /*8a40*/  F2FP.F16.F32.PACK_AB R84, RZ, R84 ;  /* 0x00000054ff54723e */ /* 0x000fe400000000ff */
[----:B------:R-:W-:Y:S02]  /*8a50*/  F2FP.F16.F32.PACK_AB R85, RZ, R85 ;  /* 0x00000055ff55723e */ /* 0x000fe400000000ff */
[----:B------:R-:W-:Y:S01]  /*8a60*/  F2FP.F16.F32.PACK_AB R86, RZ, R86 ;  /* 0x00000056ff56723e */ /* 0x000fe200000000ff */
[----:B0-----:R-:W-:Y:S02]  /*8a70*/  @P3 IMAD.MOV.U32 R2, RZ, RZ, R12 ;  /* 0x000000ffff023224 */ /* 0x001fe400078e000c */
[----:B------:R-:W-:-:S05]  /*8a80*/  @P3 IMAD.MOV.U32 R3, RZ, RZ, R13 ;  /* 0x000000ffff033224 */ /* 0x000fca00078e000d */
[----:B------:R0:W-:Y:S01]  /*8a90*/  @P3 STG.E.U16 desc[UR12][R2.64+0x32], R39 ;  /* 0x0000322702003986 */ /* 0x0001e2000c10150c */
[----:B------:R-:W-:-:S03]  /*8aa0*/  ISETP.GT.AND P3, PT, R0, 0x21, P0 ;  /* 0x000000210000780c */ /* 0x000fc60000764270 */
[----:B------:R-:W-:Y:S01]  /*8ab0*/  @P4 STG.E.U16 desc[UR12][R10.64+0x40], R40 ;  /* 0x000040280a004986 */ /* 0x000fe2000c10150c */
[----:B------:R-:W-:-:S03]  /*8ac0*/  ISETP.GT.AND P4, PT, R0, 0x28, P1 ;  /* 0x000000280000780c */ /* 0x000fc60000f84270 */
[----:B------:R-:W-:Y:S01]  /*8ad0*/  @P5 STG.E.U16 desc[UR12][R10.64+0x42], R41 ;  /* 0x000042290a005986 */ /* 0x000fe2000c10150c */
[----:B------:R-:W-:Y:S01]  /*8ae0*/  ISETP.GT.AND P5, PT, R0, 0x29, P1 ;  /* 0x000000290000780c */ /* 0x000fe20000fa4270 */
[----:B0-----:R-:W-:Y:S02]  /*8af0*/  @P2 IMAD.MOV.U32 R2, RZ, RZ, R12 ;  /* 0x000000ffff022224 */ /* 0x001fe400078e000c */
[----:B------:R-:W-:-:S05]  /*8b00*/  @P2 IMAD.MOV.U32 R3, RZ, RZ, R13 ;  /* 0x000000ffff032224 */ /* 0x000fca00078e000d */
[----:B------:R0:W-:Y:S01]  /*8b10*/  @P2 STG.E.U16 desc[UR12][R2.64+0x40], R42 ;  /* 0x0000402a02002986 */ /* 0x0001e2000c10150c */
[----:B------:R-:W-:Y:S01]  /*8b20*/  ISETP.GT.AND P2, PT, R0, 0x28, P0 ;  /* 0x000000280000780c */ /* 0x000fe20000744270 */
        /* <DEDUP_REMOVED lines=111> */
[C---:B------:R-:W-:Y:S02]  /*9220*/  ISETP.GT.AND P3, PT, R0.reuse, 0x78, P1 ;  /* 0x000000780000780c */ /* 0x040fe40000f64270 */
[C---:B------:R-:W-:Y:S01]  /*9230*/  ISETP.GT.AND P1, PT, R0.reuse, 0x79, P1 ;  /* 0x000000790000780c */ /* 0x040fe20000f24270 */
[----:B------:R-:W-:Y:S01]  /*9240*/  @P4 STG.E.U16 desc[UR12][R10.64+0xe0], R80 ;  /* 0x0000e0500a004986 */ /* 0x000fe2000c10150c */
[C---:B------:R-:W-:Y:S02]  /*9250*/  ISETP.GT.AND P4, PT, R0.reuse, 0x71, P0 ;  /* 0x000000710000780c */ /* 0x040fe40000784270 */
[----:B------:R-:W-:Y:S01]  /*9260*/  ISETP.GT.AND P0, PT, R0, 0x79, P0 ;  /* 0x000000790000780c */ /* 0x000fe20000704270 */
[----:B------:R-:W-:Y:S01]  /*9270*/  @P2 STG.E.U16 desc[UR12][R10.64+0xe2], R81 ;  /* 0x0000e2510a002986 */ /* 0x000fe2000c10150c */
[----:B0-----:R-:W-:Y:S02]  /*9280*/  @P5 IMAD.MOV.U32 R2, RZ, RZ, R12 ;  /* 0x000000ffff025224 */ /* 0x001fe400078e000c */
[----:B------:R-:W-:-:S05]  /*9290*/  @P5 IMAD.MOV.U32 R3, RZ, RZ, R13 ;  /* 0x000000ffff035224 */ /* 0x000fca00078e000d */
[----:B------:R0:W-:Y:S02]  /*92a0*/  @P5 STG.E.U16 desc[UR12][R2.64+0xe0], R82 ;  /* 0x0000e05202005986 */ /* 0x0001e4000c10150c */
[----:B0-----:R-:W-:Y:S02]  /*92b0*/  @P4 IMAD.MOV.U32 R2, RZ, RZ, R12 ;  /* 0x000000ffff024224 */ /* 0x001fe400078e000c */
[----:B------:R-:W-:-:S05]  /*92c0*/  @P4 IMAD.MOV.U32 R3, RZ, RZ, R13 ;  /* 0x000000ffff034224 */ /* 0x000fca00078e000d */
[----:B------:R0:W-:Y:S04]  /*92d0*/  @P4 STG.E.U16 desc[UR12][R2.64+0xe2], R83 ;  /* 0x0000e25302004986 */ /* 0x0001e8000c10150c */
[----:B------:R1:W-:Y:S04]  /*92e0*/  @P3 STG.E.U16 desc[UR12][R10.64+0xf0], R84 ;  /* 0x0000f0540a003986 */ /* 0x0003e8000c10150c */
[----:B------:R1:W-:Y:S01]  /*92f0*/  @P1 STG.E.U16 desc[UR12][R10.64+0xf2], R85 ;  /* 0x0000f2550a001986 */ /* 0x0003e2000c10150c */
[----:B0-----:R-:W-:Y:S02]  /*9300*/  @P6 IMAD.MOV.U32 R2, RZ, RZ, R12 ;  /* 0x000000ffff026224 */ /* 0x001fe400078e000c */
[----:B------:R-:W-:-:S05]  /*9310*/  @P6 IMAD.MOV.U32 R3, RZ, RZ, R13 ;  /* 0x000000ffff036224 */ /* 0x000fca00078e000d */
[----:B------:R1:W-:Y:S01]  /*9320*/  @P6 STG.E.U16 desc[UR12][R2.64+0xf0], R86 ;  /* 0x0000f05602006986 */ /* 0x0003e2000c10150c */
[----:B------:R-:W-:Y:S05]  /*9330*/  @!P0 EXIT ;  /* 0x000000000000894d */ /* 0x000fea0003800000 */
[----:B------:R-:W-:-:S05]  /*9340*/  F2FP.F16.F32.PACK_AB R8, RZ, R8 ;  /* 0x00000008ff08723e */ /* 0x000fca00000000ff */
[----:B------:R-:W-:Y:S01]  /*9350*/  STG.E.U16 desc[UR12][R12.64+0xf2], R8 ;  /* 0x0000f2080c007986 */ /* 0x000fe2000c10150c */
[----:B------:R-:W-:Y:S05]  /*9360*/  EXIT ;  /* 0x000000000000794d */ /* 0x000fea0003800000 */
.L_x_14:
[----:B------:R-:W-:-:S13]  /*9370*/  ISETP.NE.AND P0, PT, R5, RZ, PT ;  /* 0x000000ff0500720c */ /* 0x000fda0003f05270 */
[----:B------:R-:W-:Y:S05]  /*9380*/  @P0 EXIT ;  /* 0x000000000000094d */ /* 0x000fea0003800000 */
[----:B------:R-:W-:Y:S01]  /*9390*/  ELECT P0, URZ, PT ;  /* 0x00000000003f782f */ /* 0x000fe20003800000 */
[----:B------:R-:W-:-:S12]  /*93a0*/  BSSY B0, `(.L_x_279) ;  /* 0x0000086000007945 */ /* 0x000fd80003800000 */
[----:B------:R-:W-:Y:S05]  /*93b0*/  @!P0 BRA `(.L_x_280) ;  /* 0x0000000800108947 */ /* 0x000fea0003800000 */
[----:B------:R-:W-:-:S13]  /*93c0*/  ISETP.GE.AND P0, PT, R3, 0x1, PT ;  /* 0x000000010300780c */ /* 0x000fda0003f06270 */
[----:B------:R-:W-:Y:S05]  /*93d0*/  @!P0 BRA `(.L_x_280) ;  /* 0x0000000800088947 */ /* 0x000fea0003800000 */
[----:B------:R-:W4:Y:S01]  /*93e0*/  S2R R5, SR_CgaCtaId ;  /* 0x0000000000057919 */ /* 0x000f220000008800 */
[----:B------:R-:W-:Y:S01]  /*93f0*/  IMAD.SHL.U32 R22, R12, 0x80, RZ ;  /* 0x000000800c167824 */ /* 0x000fe200078e00ff */
[----:B------:R-:W-:Y:S01]  /*9400*/  ULDC UR4, c[0x0][0x384] ;  /* 0x0000e10000047ab9 */ /* 0x000fe20000000800 */
[----:B------:R-:W-:Y:S01]  /*9410*/  LOP3.LUT P0, RZ, R11, 0x1f, RZ, 0xc0, !PT ;  /* 0x0000001f0bff7812 */ /* 0x000fe2000780c0ff */
[----:B------:R-:W-:Y:S01]  /*9420*/  ULDC UR5, c[0x0][0x388] ;  /* 0x0000e20000057ab9 */ /* 0x000fe20000000800 */
[C---:B------:R-:W-:Y:S01]  /*9430*/  ISETP.NE.AND P1, PT, R14.reuse, RZ, PT ;  /* 0x000000ff0e00720c */ /* 0x040fe20003f25270 */
[----:B------:R-:W-:Y:S01]  /*9440*/  VIADD R24, R3, 0x1 ;  /* 0x0000000103187836 */ /* 0x000fe20000000000 */
[----:B------:R-:W-:Y:S01]  /*9450*/  ISETP.NE.OR P0, PT, R14, RZ, !P0 ;  /* 0x000000ff0e00720c */ /* 0x000fe20004705670 */
[----:B01----:R-:W-:Y:S01]  /*9460*/  IMAD.MOV.U32 R6, RZ, RZ, 0x1 ;  /* 0x00000001ff067424 */ /* 0x003fe200078e00ff */
[----:B------:R-:W-:Y:S01]  /*9470*/  LOP3.LUT R23, R2, 0x2, RZ, 0xfc, !PT ;  /* 0x0000000202177812 */ /* 0x000fe200078efcff */
[----:B------:R-:W-:Y:S01]  /*9480*/  IMAD.MOV.U32 R7, RZ, RZ, RZ ;  /* 0x000000ffff077224 */ /* 0x000fe200078e00ff */
[----:B--23-5:R-:W-:-:S02]  /*9490*/  CS2R R8, SRZ ;  /* 0x0000000000087805 */ /* 0x02cfc4000001ff00 */
[----:B------:R-:W-:Y:S01]  /*94a0*/  CS2R R10, SRZ ;  /* 0x00000000000a7805 */ /* 0x000fe2000001ff00 */
[----:B----4-:R-:W-:-:S05]  /*94b0*/  IMAD.SHL.U32 R0, R5, 0x40, RZ ;  /* 0x0000004005007824 */ /* 0x010fca00078e00ff */
[----:B------:R-:W-:-:S05]  /*94c0*/  LOP3.LUT R0, R0, 0x40, RZ, 0xc0, !PT ;  /* 0x0000004000007812 */ /* 0x000fca00078ec0ff */
[----:B------:R-:W-:Y:S02]  /*94d0*/  IMAD R4, R13, 0x80, R0 ;  /* 0x000000800d047824 */ /* 0x000fe400078e0200 */
[----:B------:R-:W-:Y:S02]  /*94e0*/  IMAD.SHL.U32 R0, R5, 0x800, RZ ;  /* 0x0000080005007824 */ /* 0x000fe400078e00ff */
[----:B------:R-:W-:-:S03]  /*94f0*/  IMAD.HI.U32 R5, R22, UR4, RZ ;  /* 0x0000000416057c27 */ /* 0x000fc6000f8e00ff */
[----:B------:R-:W-:Y:S02]  /*9500*/  LOP3.LUT R0, R0, 0x800, RZ, 0xc0, !PT ;  /* 0x0000080000007812 */ /* 0x000fe400078ec0ff */
[----:B------:R-:W-:-:S07]  /*9510*/  SHF.R.U32.HI R5, RZ, UR5, R5 ;  /* 0x00000005ff057c19 */ /* 0x000fce0008011605 */
.L_x_284:
[----:B------:R-:W0:Y:S01]  /*9520*/  S2R R13, SR_CgaCtaId ;  /* 0x00000000000d7919 */ /* 0x000e220000008800 */
[----:B------:R-:W-:-:S04]  /*9530*/  MOV R12, 0x400 ;  /* 0x00000400000c7802 */ /* 0x000fc80000000f00 */
[----:B0-----:R-:W-:Y:S02]  /*9540*/  LEA R14, R13, R12, 0x18 ;  /* 0x0000000c0d0e7211 */ /* 0x001fe400078ec0ff */
[----:B------:R-:W-:-:S03]  /*9550*/  SHF.L.U32 R12, R6, 0x1f, RZ ;  /* 0x0000001f060c7819 */ /* 0x000fc600000006ff */
[----:B------:R-:W-:-:S07]  /*9560*/  IMAD R13, R7, 0x8, R14 ;  /* 0x00000008070d7824 */ /* 0x000fce00078e020e */
.L_x_281:
[----:B0-----:R0:W1:Y:S02]  /*9570*/  SYNCS.PHASECHK.TRANS64.TRYWAIT P2, [R13+URZ+0x38070], R12 ;  /* 0x0380700c0d0075a7 */ /* 0x001064000804017f */
[----:B-1----:R-:W-:Y:S05]  /*9580*/  @!P2 NANOSLEEP.SYNCS 0x989680 ;  /* 0x009896800000a95d */ /* 0x002fea0003900000 */
[----:B------:R-:W1:Y:S02]  /*9590*/  @!P2 SYNCS.PHASECHK.TRANS64 P2, [R13+URZ+0x38070], R12 ;  /* 0x0380700c0d00a5a7 */ /* 0x000e64000804007f */
[----:B-1----:R-:W-:Y:S05]  /*95a0*/  @!P2 BRA `(.L_x_281) ;  /* 0xfffffffc00f0a947 */ /* 0x002fea000383ffff */
[----:B0-----:R-:W0:Y:S02]  /*95b0*/  @!P1 LDC R12, c[0x0][0x580] ;  /* 0x00016000ff0c9b82 */ /* 0x001e240000000800 */
[----:B0-----:R0:W-:Y:S02]  /*95c0*/  @!P1 SYNCS.ARRIVE.TRANS64 RZ, [R13+URZ+0x38000], R12 ;  /* 0x0380000c0dff99a7 */ /* 0x0011e4000800003f */
[----:B0-----:R-:W-:-:S04]  /*95d0*/  PRMT R12, R23, 0x9910, RZ ;  /* 0x00009910170c7816 */ /* 0x001fc800000000ff */
[----:B------:R-:W-:-:S13]  /*95e0*/  ISETP.NE.AND P2, PT, R12, 0x2, PT ;  /* 0x000000020c00780c */ /* 0x000fda0003f45270 */
[----:B------:R-:W-:Y:S05]  /*95f0*/  @P2 BRA `(.L_x_282) ;  /* 0x0000000000042947 */ /* 0x000fea0003800000 */
[----:B------:R-:W-:Y:S01]  /*9600*/  BPT.TRAP 0x1 ;  /* 0x000000040000795c */ /* 0x000fe20000300000 */
.L_x_282:
[----:B------:R-:W-:Y:S05]  /*9610*/  @P0 BRA `(.L_x_283) ;  /* 0x0000000000040947 */ /* 0x000fea0003800000 */
[----:B------:R-:W-:Y:S01]  /*9620*/  BPT.TRAP 0x1 ;  /* 0x000000040000795c */ /* 0x000fe20000300000 */
.L_x_283:
[----:B------:R-:W0:Y:S01]  /*9630*/  LDC R15, c[0x0][0x380] ;  /* 0x0000e000ff0f7b82 */ /* 0x000e220000000800 */
[----:B------:R-:W-:Y:S01]  /*9640*/  R2UR UR4, R5 ;  /* 0x00000000050472ca */ /* 0x000fe200000e0000 */
[----:B------:R-:W-:Y:S01]  /*9650*/  ULDC UR24, c[0x0][0x38c] ;  /* 0x0000e30000187ab9 */ /* 0x000fe20000000800 */
[----:B------:R-:W-:Y:S01]  /*9660*/  R2UR UR13, R22 ;  /* 0x00000000160d72ca */ /* 0x000fe200000e0000 */
[----:B------:R-:W-:Y:S01]  /*9670*/  UISETP.NE.AND UP0, UPT, UR24, 0x1, UPT ;  /* 0x000000011800788c */ /* 0x000fe2000bf05270 */
[----:B------:R-:W-:Y:S01]  /*9680*/  R2UR UR17, R13 ;  /* 0x000000000d1172ca */ /* 0x000fe200000e0000 */
[----:B------:R-:W-:Y:S01]  /*9690*/  ULDC UR12, c[0x0][0x3ec] ;  /* 0x0000fb00000c7ab9 */ /* 0x000fe20000000800 */
[----:B------:R-:W-:Y:S01]  /*96a0*/  R2UR UR10, R14 ;  /* 0x000000000e0a72ca */ /* 0x000fe200000e0000 */
[----:B------:R-:W1:Y:S01]  /*96b0*/  LDC.64 R16, c[0x0][0x3f8] ;  /* 0x0000fe00ff107b82 */ /* 0x000e620000000a00 */
[----:B------:R-:W-:Y:S01]  /*96c0*/  R2UR UR16, R7 ;  /* 0x00000000071072ca */ /* 0x000fe200000e0000 */
[----:B------:R-:W-:Y:S01]  /*96d0*/  VIADD R24, R24, 0xffffffff ;  /* 0xffffffff18187836 */ /* 0x000fe20000000000 */
[----:B------:R-:W-:Y:S01]  /*96e0*/  R2UR UR18, R10 ;  /* 0x000000000a1272ca */ /* 0x000fe200000e0000 */
[----:B------:R-:W-:Y:S01]  /*96f0*/  ULDC.64 UR28, c[0x0][0x198] ;  /* 0x00006600001c7ab9 */ /* 0x000fe20000000a00 */
[----:B------:R-:W-:Y:S01]  /*9700*/  ULDC.64 UR20, c[0x0][0x3f0] ;  /* 0x0000fc0000147ab9 */ /* 0x000fe20000000a00 */
[----:B------:R-:W-:Y:S01]  /*9710*/  UMOV UR31, 0x30000 ;  /* 0x00030000001f7882 */ /* 0x000fe20000000000 */
[----:B------:R-:W-:Y:S01]  /*9720*/  @UP0 ULDC.64 UR8, c[0x0][0x390] ;  /* 0x0000e40000080ab9 */ /* 0x000fe20000000a00 */
[----:B------:R-:W1:Y:S01]  /*9730*/  LDC.64 R18, c[0x0][0x3d0] ;  /* 0x0000f400ff127b82 */ /* 0x000e620000000a00 */
[----:B------:R-:W-:Y:S01]  /*9740*/  ISETP.GT.AND P6, PT, R24, 0x1, PT ;  /* 0x000000011800780c */ /* 0x000fe20003fc4270 */
[----:B------:R-:W-:Y:S01]  /*9750*/  UIADD3 UR17, UR17, 0x38000, URZ ;  /* 0x0003800011117890 */ /* 0x000fe2000fffe03f */
[----:B------:R-:W-:Y:S01]  /*9760*/  UMOV UR26, 0x0 ;  /* 0x00000000001a7882 */ /* 0x000fe20000000000 */
[----:B------:R-:W-:-:S02]  /*9770*/  UMOV UR27, 0x10000000 ;  /* 0x10000000001b7882 */ /* 0x000fc40000000000 */
[----:B------:R-:W-:Y:S01]  /*9780*/  ULEA UR16, UR16, UR10, 0xd ;  /* 0x0000000a10107291 */ /* 0x000fe2000f8e683f */
[----:B0-----:R-:W-:Y:S01]  /*9790*/  ISETP.NE.AND P2, PT, R15, 0x1, PT ;  /* 0x000000010f00780c */ /* 0x001fe20003f45270 */
[----:B------:R-:W0:Y:S01]  /*97a0*/  LDC R20, c[0x0][0x400] ;  /* 0x00010000ff147b82 */ /* 0x000e220000000800 */
[----:B------:R-:W-:-:S11]  /*97b0*/  USHF.L.U32 UR18, UR18, 0x5, URZ ;  /* 0x0000000512127899 */ /* 0x000fd6000800063f */
[----:B------:R-:W-:Y:S01]  /*97c0*/  @P2 IMAD.U32 R12, RZ, RZ, UR4 ;  /* 0x00000004ff0c2e24 */ /* 0x000fe2000f8e00ff */
[----:B------:R-:W-:Y:S01]  /*97d0*/  ULDC.64 UR4, c[0x0][0x3c8] ;  /* 0x0000f20000047ab9 */ /* 0x000fe20000000a00 */
[----:B-1----:R-:W-:-:S03]  /*97e0*/  IMAD R13, R9, R18, R17 ;  /* 0x00000012090d7224 */ /* 0x002fc600078e0211 */
[----:B------:R-:W-:Y:S01]  /*97f0*/  @P2 R2UR UR13, R12 ;  /* 0x000000000c0d22ca */ /* 0x000fe200000e0000 */
[C---:B------:R-:W-:Y:S02]  /*9800*/  IMAD R12, R7.reuse, 0x1000, R0 ;  /* 0x00001000070c7824 */ /* 0x040fe400078e0200 */
[----:B------:R-:W-:Y:S02]  /*9810*/  VIADD R7, R7, 0x1 ;  /* 0x0000000107077836 */ /* 0x000fe40000000000 */
[----:B------:R-:W-:Y:S02]  /*9820*/  IMAD R21, R12, 0x2, R14 ;  /* 0x000000020c157824 */ /* 0x000fe400078e020e */
[----:B------:R-:W-:Y:S01]  /*9830*/  IMAD R12, R11, UR5, R16 ;  /* 0x000000050b0c7c24 */ /* 0x000fe2000f8e0210 */
[----:B------:R-:W-:Y:S01]  /*9840*/  ULDC UR5, c[0x0][0x398] ;  /* 0x0000e60000057ab9 */ /* 0x000fe20000000800 */
[----:B------:R-:W1:Y:S01]  /*9850*/  LDC.64 R16, c[0x0][0x3e0] ;  /* 0x0000f800ff107b82 */ /* 0x000e620000000a00 */
[----:B------:R-:W-:Y:S01]  /*9860*/  VIADD R14, R10, 0x1 ;  /* 0x000000010a0e7836 */ /* 0x000fe20000000000 */
[----:B------:R-:W-:Y:S01]  /*9870*/  R2UR UR23, R21 ;  /* 0x00000000151772ca */ /* 0x000fe200000e0000 */
[----:B------:R-:W-:Y:S01]  /*9880*/  IMAD.U32 R13, R13, 0x20, R12 ;  /* 0x000000200d0d7824 */ /* 0x000fe200078e000c */
[----:B------:R-:W-:Y:S01]  /*9890*/  UIMAD.WIDE.U32 UR6, UR13, UR8, URZ ;  /* 0x000000080d0672a5 */ /* 0x000fe2000f8e003f */
[----:B0-----:R-:W-:Y:S01]  /*98a0*/  IMAD R10, R8, R19, R20 ;  /* 0x00000013080a7224 */ /* 0x001fe200078e0214 */
[----:B------:R-:W-:Y:S01]  /*98b0*/  ISETP.NE.AND P2, PT, R14, UR15, PT ;  /* 0x0000000f0e007c0c */ /* 0x000fe2000bf45270 */
[----:B------:R-:W-:Y:S01]  /*98c0*/  UIADD3 UR6, -UR13, URZ, URZ ;  /* 0x0000003f0d067290 */ /* 0x000fe2000fffe13f */
[----:B------:R-:W-:Y:S01]  /*98d0*/  ISETP.NE.AND P5, PT, R7, 0xe, PT ;  /* 0x0000000e0700780c */ /* 0x000fe20003fa5270 */
[----:B------:R-:W-:Y:S01]  /*98e0*/  UMOV UR14, UR13 ;  /* 0x0000000d000e7c82 */ /* 0x000fe20008000000 */
[----:B------:R-:W-:Y:S01]  /*98f0*/  @UP0 USHF.R.U32.HI UR14, URZ, UR9, UR7 ;  /* 0x000000093f0e0299 */ /* 0x000fe20008011607 */
[----:B------:R-:W-:Y:S01]  /*9900*/  IMAD.U32 R10, R10, 0x400, R13 ;  /* 0x000004000a0a7824 */ /* 0x000fe200078e000d */
[----:B------:R-:W-:Y:S01]  /*9910*/  UISETP.NE.AND UP0, UPT, UR5, 0x1, UPT ;  /* 0x000000010500788c */ /* 0x000fe2000bf05270 */
[----:B------:R-:W-:Y:S01]  /*9920*/  IMAD R12, R15, UR6, R22 ;  /* 0x000000060f0c7c24 */ /* 0x000fe2000f8e0216 */
[----:B------:R-:W-:Y:S01]  /*9930*/  ULDC.64 UR8, c[0x0][0x3c0] ;  /* 0x0000f00000087ab9 */ /* 0x000fe20000000a00 */
[----:B------:R-:W-:Y:S01]  /*9940*/  VIADD R15, R11, 0x1 ;  /* 0x000000010b0f7836 */ /* 0x000fe20000000000 */
[----:B------:R-:W-:Y:S01]  /*9950*/  R2UR UR25, R10 ;  /* 0x000000000a1972ca */ /* 0x000fe200000e0000 */
[----:B------:R-:W-:Y:S01]  /*9960*/  UMOV UR22, UR14 ;  /* 0x0000000e00167c82 */ /* 0x000fe20008000000 */
[----:B------:R-:W-:Y:S01]  /*9970*/  R2UR UR19, R12 ;  /* 0x000000000c1372ca */ /* 0x000fe200000e0000 */
[----:B------:R-:W-:Y:S01]  /*9980*/  @P2 IMAD.MOV R15, RZ, RZ, R11 ;  /* 0x000000ffff0f2224 */ /* 0x000fe200078e020b */
[----:B------:R-:W-:Y:S01]  /*9990*/  UIADD3 UR7, -UR14, URZ, URZ ;  /* 0x0000003f0e077290 */ /* 0x000fe2000fffe13f */
[----:B------:R-:W-:Y:S01]  /*99a0*/  VIADD R12, R9, 0x1 ;  /* 0x00000001090c7836 */ /* 0x000fe20000000000 */
[----:B------:R-:W-:Y:S01]  /*99b0*/  UIADD3 UR6, UP1, UR28, 0xf0, URZ ;  /* 0x000000f01c067890 */ /* 0x000fe2000ff3e03f */
[----:B------:R-:W-:Y:S01]  /*99c0*/  VIADD R13, R8, 0x1 ;  /* 0x00000001080d7836 */ /* 0x000fe20000000000 */
[----:B-1----:R-:W-:Y:S01]  /*99d0*/  ISETP.NE.AND P3, PT, R15, R16, PT ;  /* 0x000000100f00720c */ /* 0x002fe20003f65270 */
[----:B------:R-:W-:Y:S01]  /*99e0*/  @UP0 ULDC UR10, c[0x0][0x39c] ;  /* 0x0000e700000a0ab9 */ /* 0x000fe20000000800 */
[----:B------:R-:W-:Y:S01]  /*99f0*/  @UP0 ULDC UR30, c[0x0][0x3a0] ;  /* 0x0000e800001e0ab9 */ /* 0x000fe20000000800 */
[----:B------:R-:W-:Y:S01]  /*9a00*/  UIMAD.WIDE.U32 UR10, UR14, UR10, URZ ;  /* 0x0000000a0e0a72a5 */ /* 0x000fe2000f8e003f */
[----:B------:R-:W-:Y:S01]  /*9a10*/  SEL R10, R14, RZ, P2 ;  /* 0x000000ff0e0a7207 */ /* 0x000fe20001000000 */
[----:B------:R-:W-:Y:S01]  /*9a20*/  UIMAD UR7, UR24, UR7, UR13 ;  /* 0x00000007180772a4 */ /* 0x000fe2000f8e020d */
[----:B------:R-:W-:Y:S01]  /*9a30*/  R2UR UR13, R9 ;  /* 0x00000000090d72ca */ /* 0x000fe200000e0000 */
[----:B------:R-:W-:Y:S01]  /*9a40*/  @UP0 USHF.R.U32.HI UR22, URZ, UR30, UR11 ;  /* 0x0000001e3f160299 */ /* 0x000fe2000801160b */
[----:B------:R-:W-:Y:S01]  /*9a50*/  SEL R7, R7, RZ, P5 ;  /* 0x000000ff07077207 */ /* 0x000fe20002800000 */
[----:B------:R-:W-:Y:S01]  /*9a60*/  UIMAD UR19, UR19, UR8, UR12 ;  /* 0x00000008131372a4 */ /* 0x000fe2000f8e020c */
[----:B------:R-:W-:Y:S01]  /*9a70*/  R2UR UR12, R11 ;  /* 0x000000000b0c72ca */ /* 0x000fe200000e0000 */
[----:B------:R-:W-:Y:S01]  /*9a80*/  UIADD3 UR8, -UR22, URZ, URZ ;  /* 0x0000003f16087290 */ /* 0x000fe2000fffe13f */
[----:B------:R-:W-:Y:S01]  /*9a90*/  R2UR UR11, R4 ;  /* 0x00000000040b72ca */ /* 0x000fe200000e0000 */
[----:B------:R-:W-:Y:S01]  /*9aa0*/  @P3 IMAD.MOV R12, RZ, RZ, R9 ;  /* 0x000000ffff0c3224 */ /* 0x000fe200078e0209 */
[----:B------:R-:W-:Y:S01]  /*9ab0*/  UIADD3 UR28, UP2, UR28, 0x270, URZ ;  /* 0x000002701c1c7890 */ /* 0x000fe2000ff5e03f */
[----:B------:R-:W-:Y:S01]  /*9ac0*/  SEL R9, RZ, 0x1, P5 ;  /* 0x00000001ff097807 */ /* 0x000fe20002800000 */
[----:B------:R-:W-:Y:S01]  /*9ad0*/  UIMAD UR5, UR5, UR8, UR14 ;  /* 0x00000008050572a4 */ /* 0x000fe2000f8e020e */
[----:B------:R-:W-:Y:S01]  /*9ae0*/  R2UR UR14, R8 ;  /* 0x00000000080e72ca */ /* 0x000fe200000e0000 */
[----:B------:R-:W-:Y:S01]  /*9af0*/  UIMAD UR20, UR7, UR9, UR20 ;  /* 0x00000009071472a4 */ /* 0x000fe2000f8e0214 */
[----:B------:R-:W-:Y:S01]  /*9b00*/  ISETP.NE.AND P4, PT, R12, R17, PT ;  /* 0x000000110c00720c */ /* 0x000fe20003f85270 */
[----:B------:R-:W-:Y:S01]  /*9b10*/  UIMAD UR21, UR5, UR4, UR21 ;  /* 0x00000004051572a4 */ /* 0x000fe2000f8e0215 */
[----:B------:R-:W-:Y:S01]  /*9b20*/  LOP3.LUT R6, R6, R9, RZ, 0x3c, !PT ;  /* 0x0000000906067212 */ /* 0x000fe200078e3cff */
[----:B------:R-:W-:Y:S01]  /*9b30*/  UIADD3.X UR7, URZ, UR29, URZ, UP1, !UPT ;  /* 0x0000001d3f077290 */ /* 0x000fe20008ffe43f */
[----:B------:R-:W-:Y:S01]  /*9b40*/  SEL R11, R15, RZ, P3 ;  /* 0x000000ff0f0b7207 */ /* 0x000fe20001800000 */
[----:B------:R-:W-:Y:S01]  /*9b50*/  UPRMT UR4, UR25, 0x5410, URZ ;  /* 0x0000541019047896 */ /* 0x000fe2000800003f */
[----:B------:R-:W-:Y:S01]  /*9b60*/  SEL R9, R12, RZ, P4 ;  /* 0x000000ff0c097207 */ /* 0x000fe20002000000 */
[----:B------:R-:W-:-:S02]  /*9b70*/  UIADD3 UR8, UR23, 0x1c000, URZ ;  /* 0x0001c00017087890 */ /* 0x000fc4000fffe03f */
[----:B------:R-:W-:Y:S01]  /*9b80*/  UIADD3.X UR29, URZ, UR29, URZ, UP2, !UPT ;  /* 0x0000001d3f1d7290 */ /* 0x000fe200097fe43f */
[----:B------:R-:W-:Y:S01]  /*9b90*/  UMOV UR9, UR17 ;  /* 0x0000001100097c82 */ /* 0x000fe20008000000 */
[----:B------:R-:W-:Y:S02]  /*9ba0*/  UMOV UR10, UR18 ;  /* 0x00000012000a7c82 */ /* 0x000fe40008000000 */
[----:B------:R-:W-:Y:S01]  /*9bb0*/  @P4 IMAD.MOV R13, RZ, RZ, R8 ;  /* 0x000000ffff0d4224 */ /* 0x000fe200078e0208 */
[----:B------:R4:W-:Y:S03]  /*9bc0*/  UTMALDG.5D.IM2COL [UR16], [UR6], UR4 ;  /* 0x00000010060073b4 */ /* 0x0009e60008060004 */
[----:B------:R-:W-:Y:S01]  /*9bd0*/  IMAD.MOV.U32 R8, RZ, RZ, R13 ;  /* 0x000000ffff087224 */ /* 0x000fe200078e000d */
[----:B------:R4:W-:Y:S02]  /*9be0*/  UTMALDG.5D.MULTICAST [UR8], [UR28], UR31, desc[UR26] ;  /* 0x00001a081c0073b4 */ /* 0x0009e4000802181f */
[----:B----4-:R-:W-:Y:S05]  /*9bf0*/  @P6 BRA `(.L_x_284) ;  /* 0xfffffff800486947 */ /* 0x010fea000383ffff */
.L_x_280:
[----:B------:R-:W-:Y:S05]  /*9c00*/  BSYNC B0 ;  /* 0x0000000000007941 */ /* 0x000fea0003800000 */
.L_x_279:
[----:B------:R-:W-:Y:S01]  /*9c10*/  ISETP.GE.U32.AND P0, PT, R3, 0xe, PT ;  /* 0x0000000e0300780c */ /* 0x000fe20003f06070 */
[----:B------:R-:W-:-:S12]  /*9c20*/  IMAD.MOV.U32 R0, RZ, RZ, 0x1 ;  /* 0x00000001ff007424 */ /* 0x000fd800078e00ff */
[----:B------:R-:W-:Y:S05]  /*9c30*/  @!P0 BRA `(.L_x_285) ;  /* 0x00000000001c8947 */ /* 0x000fea0003800000 */
[----:B------:R-:W-:-:S05]  /*9c40*/  SHF.R.U32.HI R4, RZ, 0x1, R3 ;  /* 0x00000001ff047819 */ /* 0x000fca0000011603 */
[----:B------:R-:W-:-:S05]  /*9c50*/  IMAD.WIDE.U32 R4, R4, -0x6db6db6d, RZ ;  /* 0x9249249304047825 */ /* 0x000fca00078e00ff */
[----:B------:R-:W-:-:S04]  /*9c60*/  SHF.R.U32.HI R0, RZ, 0x2, R5 ;  /* 0x00000002ff007819 */ /* 0x000fc80000011605 */
[----:B------:R-:W-:-:S04]  /*9c70*/  LOP3.LUT R0, R0, 0x1, RZ, 0xc0, !PT ;  /* 0x0000000100007812 */ /* 0x000fc800078ec0ff */
[----:B------:R-:W-:-:S04]  /*9c80*/  ISETP.NE.U32.AND P0, PT, R0, 0x1, PT ;  /* 0x000000010000780c */ /* 0x000fc80003f05070 */
[----:B------:R-:W-:-:S04]  /*9c90*/  ISETP.NE.U32.AND.EX P0, PT, RZ, RZ, PT, P0 ;  /* 0x000000ffff00720c */ /* 0x000fc80003f05100 */
[----:B------:R-:W-:-:S09]  /*9ca0*/  SEL R0, RZ, 0x1, !P0 ;  /* 0x00000001ff007807 */ /* 0x000fd20004000000 */
.L_x_285:
[----:B------:R-:W-:Y:S05]  /*9cb0*/  WARPSYNC.ALL ;  /* 0x0000000000007948 */ /* 0x000fea0003800000 */
[----:B------:R-:W-:-:S13]  /*9cc0*/  ELECT P0, URZ, PT ;  /* 0x00000000003f782f */ /* 0x000fda0003800000 */
[----:B------:R-:W-:Y:S05]  /*9cd0*/  @!P0 EXIT ;  /* 0x000000000000894d */ /* 0x000fea0003800000 */
[----:B------:R-:W-:-:S04]  /*9ce0*/  LOP3.LUT R2, R2, 0x2, RZ, 0xfc, !PT ;  /* 0x0000000202027812 */ /* 0x000fc800078efcff */
[----:B------:R-:W-:-:S13]  /*9cf0*/  ISETP.NE.AND P0, PT, R2, 0x3, PT ;  /* 0x000000030200780c */ /* 0x000fda0003f05270 */
[----:B------:R-:W-:Y:S05]  /*9d00*/  @!P0 BRA `(.L_x_286) ;  /* 0x0000000000048947 */ /* 0x000fea0003800000 */
[----:B------:R-:W-:Y:S01]  /*9d10*/  BPT.TRAP 0x1 ;  /* 0x000000040000795c */ /* 0x000fe20000300000 */
.L_x_286:
[----:B01----:R-:W0:Y:S01]  /*9d20*/  S2R R7, SR_CgaCtaId ;  /* 0x0000000000077919 */ /* 0x003e220000008800 */
[----:B------:R-:W-:Y:S02]  /*9d30*/  SHF.R.U32.HI R4, RZ, 0x1, R3 ;  /* 0x00000001ff047819 */ /* 0x000fe40000011603 */
[----:B------:R-:W-:-:S03]  /*9d40*/  MOV R2, 0x400 ;  /* 0x0000040000027802 */ /* 0x000fc60000000f00 */
[----:B------:R-:W-:-:S05]  /*9d50*/  IMAD.WIDE.U32 R4, R4, -0x6db6db6d, RZ ;  /* 0x9249249304047825 */ /* 0x000fca00078e00ff */
[----:B------:R-:W-:Y:S02]  /*9d60*/  SHF.R.U32.HI R4, RZ, 0x2, R5 ;  /* 0x00000002ff047819 */ /* 0x000fe40000011605 */
[----:B------:R-:W-:-:S03]  /*9d70*/  SHF.L.U32 R5, R0, 0x1f, RZ ;  /* 0x0000001f00057819 */ /* 0x000fc600000006ff */
[----:B------:R-:W-:Y:S01]  /*9d80*/  IMAD R3, R4, -0xe, R3 ;  /* 0xfffffff204037824 */ /* 0x000fe200078e0203 */
[----:B0-----:R-:W-:-:S05]  /*9d90*/  LEA R2, R7, R2, 0x18 ;  /* 0x0000000207027211 */ /* 0x001fca00078ec0ff */
[----:B------:R-:W-:-:S04]  /*9da0*/  VIADD R2, R2, 0x38070 ;  /* 0x0003807002027836 */ /* 0x000fc80000000000 */
[----:B------:R-:W-:-:S07]  /*9db0*/  IMAD R4, R3, 0x8, R2 ;  /* 0x0000000803047824 */ /* 0x000fce00078e0202 */
.L_x_287:
[----:B0-----:R0:W1:Y:S02]  /*9dc0*/  SYNCS.PHASECHK.TRANS64.TRYWAIT P0, [R4+URZ], R5 ;  /* 0x00000005040075a7 */ /* 0x001064000800017f */
[----:B-1----:R-:W-:Y:S05]  /*9dd0*/  @!P0 NANOSLEEP.SYNCS 0x989680 ;  /* 0x009896800000895d */ /* 0x002fea0003900000 */
[----:B------:R-:W1:Y:S02]  /*9de0*/  @!P0 SYNCS.PHASECHK.TRANS64 P0, [R4+URZ], R5 ;  /* 0x00000005040085a7 */ /* 0x000e64000800007f */
[----:B-1----:R-:W-:Y:S05]  /*9df0*/  @!P0 BRA `(.L_x_287) ;  /* 0xfffffffc00f08947 */ /* 0x002fea000383ffff */
[----:B------:R-:W-:-:S05]  /*9e00*/  VIADD R3, R3, 0x1 ;  /* 0x0000000103037836 */ /* 0x000fca0000000000 */
[----:B------:R-:W-:-:S04]  /*9e10*/  ISETP.NE.AND P0, PT, R3, 0xe, PT ;  /* 0x0000000e0300780c */ /* 0x000fc80003f05270 */
[----:B0-----:R-:W-:Y:S02]  /*9e20*/  SEL R5, RZ, 0x1, P0 ;  /* 0x00000001ff057807 */ /* 0x001fe40000000000 */
[----:B------:R-:W-:Y:S02]  /*9e30*/  SEL R3, R3, RZ, P0 ;  /* 0x000000ff03037207 */ /* 0x000fe40000000000 */
[----:B------:R-:W-:-:S03]  /*9e40*/  LOP3.LUT R7, R0, R5, RZ, 0x3c, !PT ;  /* 0x0000000500077212 */ /* 0x000fc600078e3cff */
[----:B------:R-:W-:Y:S01]  /*9e50*/  IMAD R0, R3, 0x8, R2 ;  /* 0x0000000803007824 */ /* 0x000fe200078e0202 */
[----:B------:R-:W-:-:S07]  /*9e60*/  SHF.L.U32 R5, R7, 0x1f, RZ ;  /* 0x0000001f07057819 */ /* 0x000fce00000006ff */
.L_x_288:
        /* <DEDUP_REMOVED lines=11> */
.L_x_289:
        /* <DEDUP_REMOVED lines=11> */
.L_x_290:
        /* <DEDUP_REMOVED lines=11> */
.L_x_291:
        /* <DEDUP_REMOVED lines=11> */
.L_x_292:
        /* <DEDUP_REMOVED lines=11> */
.L_x_293:
        /* <DEDUP_REMOVED lines=11> */
.L_x_294:
        /* <DEDUP_REMOVED lines=11> */
.L_x_295:
        /* <DEDUP_REMOVED lines=11> */
.L_x_296:
        /* <DEDUP_REMOVED lines=11> */
.L_x_297:
        /* <DEDUP_REMOVED lines=11> */
.L_x_298:
        /* <DEDUP_REMOVED lines=11> */
.L_x_299:
        /* <DEDUP_REMOVED lines=11> */
.L_x_300:
[----:B0-----:R0:W1:Y:S02]  /*a6b0*/  SYNCS.PHASECHK.TRANS64.TRYWAIT P0, [R3+URZ], R0 ;  /* 0x00000000030075a7 */ /* 0x001064000800017f */
[----:B-1----:R-:W-:Y:S05]  /*a6c0*/  @!P0 NANOSLEEP.SYNCS 0x989680 ;  /* 0x009896800000895d */ /* 0x002fea0003900000 */
[----:B------:R-:W1:Y:S02]  /*a6d0*/  @!P0 SYNCS.PHASECHK.TRANS64 P0, [R3+URZ], R0 ;  /* 0x00000000030085a7 */ /* 0x000e64000800007f */
[----:B-1----:R-:W-:Y:S05]  /*a6e0*/  @P0 EXIT ;  /* 0x000000000000094d */ /* 0x002fea0003800000 */
[----:B------:R-:W-:Y:S05]  /*a6f0*/  BRA `(.L_x_300) ;  /* 0xfffffffc00ec7947 */ /* 0x000fea000383ffff */
.L_x_301:
[----:B------:R-:W-:-:S00]  /*a700*/  BRA `(.L_x_301) ;  /* 0xfffffffc00fc7947 */ /* 0x000fc0000383ffff */
[----:B------:R-:W-:-:S00]  /*a710*/  NOP ;  /* 0x0000000000007918 */ /* 0x000fc00000000000 */
        /* <DEDUP_REMOVED lines=14> */
.L_x_302:


//--------------------- .nv.shared._ZN7cutlass13device_kernelINS_4conv6kernel13ConvUniversalINS1_16ConvProblemShapeILNS1_8OperatorE0ELi3EEENS1_10collective14CollectiveConvINS1_46MainloopSm90TmaGmmaWarpSpecializedImplicitGemmILS5_0ELi14ELi3EN4cute5tupleIJNSA_1CILi2EEENSC_ILi1EEESE_EEENS1_36KernelImplicitTmaWarpSpecializedSm90ELi1EEENSB_IJNSC_ILi128EEESI_NSB_IJNSC_ILi32EEEEEEEEENS_6half_tESM_NSA_8TiledMMAINSA_8MMA_AtomIJNSA_4SM904GMMA26MMA_64x128x16_F32F16F16_SSILNSQ_5MajorE0ELSS_0ELNSQ_7ScaleInE1ELST_1EEEEEENSA_6LayoutINSB_IJSE_SE_SE_EEENSB_IJNSC_ILi0EEESY_SY_EEEEENSB_IJNSA_10UnderscoreES11_S11_EEEEENS7_6detail26Sm90ImplicitGemmTileTraitsINSA_20SM90_TMA_LOAD_IM2COLENSA_14ComposedLayoutINSA_7SwizzleILi2ELi4ELi3EEENSA_18smem_ptr_flag_bitsILi16EEENSW_INSB_IJNSB_IJNSC_ILi8EEENSC_ILi16EEEEEENSB_IJSJ_SE_EEENSB_IJSE_NSC_ILi14EEEEEEEEENSB_IJNSB_IJSJ_NSC_ILi256EEEEEENSB_IJSE_SY_EEENSB_IJSY_NSC_ILi4096EEEEEEEEEEEEEvEENS15_INSA_23SM90_TMA_LOAD_MULTICASTES1Q_vEEEENS_8epilogue10collective6detail29Sm90TmaWarpSpecializedAdapterINS1W_15DefaultEpilogueISM_NSB_IJNSB_IJllllEEESE_SY_EEES21_NS1V_6thread17LinearCombinationISM_Li1EffLNS22_9ScaleType4KindE0ELNS_15FloatRoundStyleE2ESM_EENS_4gemm15EpilogueDefaultEEEEEvvEEEEvNT_6ParamsE --------------------------
	.section	.nv.shared._ZN7cutlass13device_kernelINS_4conv6kernel13ConvUniversalINS1_16ConvProblemShapeILNS1_8OperatorE0ELi3EEENS1_10collective14CollectiveConvINS1_46MainloopSm90TmaGmmaWarpSpecializedImplicitGemmILS5_0ELi14ELi3EN4cute5tupleIJNSA_1CILi2EEENSC_ILi1EEESE_EEENS1_36KernelImplicitTmaWarpSpecializedSm90ELi1EEENSB_IJNSC_ILi128EEESI_NSB_IJNSC_ILi32EEEEEEEEENS_6half_tESM_NSA_8TiledMMAINSA_8MMA_AtomIJNSA_4SM904GMMA26MMA_64x128x16_F32F16F16_SSILNSQ_5MajorE0ELSS_0ELNSQ_7ScaleInE1ELST_1EEEEEENSA_6LayoutINSB_IJSE_SE_SE_EEENSB_IJNSC_ILi0EEESY_SY_EEEEENSB_IJNSA_10UnderscoreES11_S11_EEEEENS7_6detail26Sm90ImplicitGemmTileTraitsINSA_20SM90_TMA_LOAD_IM2COLENSA_14ComposedLayoutINSA_7SwizzleILi2ELi4ELi3EEENSA_18smem_ptr_flag_bitsILi16EEENSW_INSB_IJNSB_IJNSC_ILi8EEENSC_ILi16EEEEEENSB_IJSJ_SE_EEENSB_IJSE_NSC_ILi14EEEEEEEEENSB_IJNSB_IJSJ_NSC_ILi256EEEEEENSB_IJSE_SY_EEENSB_IJSY_NSC_ILi4096EEEEEEEEEEEEEvEENS15_INSA_23SM90_TMA_LOAD_MULTICASTES1Q_vEEEENS_8epilogue10collective6detail29Sm90TmaWarpSpecializedAdapterINS1W_15DefaultEpilogueISM_NSB_IJNSB_IJllllEEESE_SY_EEES21_NS1V_6thread17LinearCombinationISM_Li1EffLNS22_9ScaleType4KindE0ELNS_15FloatRoundStyleE2ESM_EENS_4gemm15EpilogueDefaultEEEEEvvEEEEvNT_6ParamsE,"aw",@nobits
	.sectionflags	@""
	.align	16
	.zero		1024


//--------------------- .nv.shared.reserved.0     --------------------------
	.section	.nv.shared.reserved.0,"aw",@nobits
	.weak		__nv_reservedSMEM_offset_0_alias
	.size		__nv_reservedSMEM_offset_0_alias, 0, 0
	.other		__nv_reservedSMEM_offset_0_alias,@"STO_CUDA_RESERVED_SHARED STV_DEFAULT"
__nv_reservedSMEM_offset_0_alias:
	.zero		0


//--------------------- .nv.global                --------------------------
	.section	.nv.global,"aw",@nobits
.nv.global:
	.type		_ZN39_INTERNAL_a9e30f0a_4_k_cu_81cca7bc_29454cute1_E,@object
	.size		_ZN39_INTERNAL_a9e30f0a_4_k_cu_81cca7bc_29454cute1_E,(_ZN39_INTERNAL_a9e30f0a_4_k_cu_81cca7bc_29454cuda3std3__45__cpo6cbeginE - _ZN39_INTERNAL_a9e30f0a_4_k_cu_81cca7bc_29454cute1_E)
_ZN39_INTERNAL_a9e30f0a_4_k_cu_81cca7bc_29454cute1_E:
	.zero		1
	.type		_ZN39_INTERNAL_a9e30f0a_4_k_cu_81cca7bc_29454cuda3std3__45__cpo6cbeginE,@object
	.size		_ZN39_INTERNAL_a9e30f0a_4_k_cu_81cca7bc_29454cuda3std3__45__cpo6cbeginE,(_ZN39_INTERNAL_a9e30f0a_4_k_cu_81cca7bc_29454cuda3std3__48in_placeE - _ZN39_INTERNAL_a9e30f0a_4_k_cu_81cca7bc_29454cuda3std3__45__cpo6cbeginE)
_ZN39_INTERNAL_a9e30f0a_4_k_cu_81cca7bc_29454cuda3std3__45__cpo6cbeginE:
	.zero		1
	.type		_ZN39_INTERNAL_a9e30f0a_4_k_cu_81cca7bc_29454cuda3std3__48in_placeE,@object
	.size		_ZN39_INTERNAL_a9e30f0a_4_k_cu_81cca7bc_29454cuda3std3__48in_placeE,(_ZN39_INTERNAL_a9e30f0a_4_k_cu_81cca7bc_29454cuda3std6ranges3__45__cpo9iter_moveE - _ZN39_INTERNAL_a9e30f0a_4_k_cu_81cca7bc_29454cuda3std3__48in_placeE)
_ZN39_INTERNAL_a9e30f0a_4_k_cu_81cca7bc_29454cuda3std3__48in_placeE:
	.zero		1
	.type		_ZN39_INTERNAL_a9e30f0a_4_k_cu_81cca7bc_29454cuda3std6ranges3__45__cpo9iter_moveE,@object
	.size		_ZN39_INTERNAL_a9e30f0a_4_k_cu_81cca7bc_29454cuda3std6ranges3__45__cpo9iter_moveE,(_ZN39_INTERNAL_a9e30f0a_4_k_cu_81cca7bc_29454cuda3std3__45__cpo5beginE - _ZN39_INTERNAL_a9e30f0a_4_k_cu_81cca7bc_29454cuda3std6ranges3__45__cpo9iter_moveE)
_ZN39_INTERNAL_a9e30f0a_4_k_cu_81cca7bc_29454cuda3std6ranges3__45__cpo9iter_moveE:
	.zero		1
	.type		_ZN39_INTERNAL_a9e30f0a_4_k_cu_81cca7bc_29454cuda3std3__45__cpo5beginE,@object
	.size		_ZN39_INTERNAL_a9e30f0a_4_k_cu_81cca7bc_29454cuda3std3__45__cpo5beginE,(_ZN39_INTERNAL_a9e30f0a_4_k_cu_81cca7bc_29454cuda3std3__441_GLOBAL__N__a9e30f0a_4_k_cu_81cca7bc_29456ignoreE - _ZN39_INTERNAL_a9e30f0a_4_k_cu_81cca7bc_29454cuda3std3__45__cpo5beginE)
_ZN39_INTERNAL_a9e30f0a_4_k_cu_81cca7bc_29454cuda3std3__45__cpo5beginE:
	.zero		1
	.type		_ZN39_INTERNAL_a9e30f0a_4_k_cu_81cca7bc_29454cuda3std3__441_GLOBAL__N__a9e30f0a_4_k_cu_81cca7bc_29456ignoreE,@object
	.size		_ZN39_INTERNAL_a9e30f0a_4_k_cu_81cca7bc_29454cuda3std3__441_GLOBAL__N__a9e30f0a_4_k_cu_81cca7bc_29456ignoreE,(_ZN39_INTERNAL_a9e30f0a_4_k_cu_81cca7bc_29454cute7productE - _ZN39_INTERNAL_a9e30f0a_4_k_cu_81cca7bc_29454cuda3std3__441_GLOBAL__N__a9e30f0a_4_k_cu_81cca7bc_29456ignoreE)
_ZN39_INTERNAL_a9e30f0a_4_k_cu_81cca7bc_29454cuda3std3__441_GLOBAL__N__a9e30f0a_4_k_cu_81cca7bc_29456ignoreE:
	.zero		1
	.type		_ZN39_INTERNAL_a9e30f0a_4_k_cu_81cca7bc_29454cute7productE,@object
	.size		_ZN39_INTERNAL_a9e30f0a_4_k_cu_81cca7bc_29454cute7productE,(_ZN39_INTERNAL_a9e30f0a_4_k_cu_81cca7bc_29454cuda3std3__45__cpo3endE - _ZN39_INTERNAL_a9e30f0a_4_k_cu_81cca7bc_29454cute7productE)
_ZN39_INTERNAL_a9e30f0a_4_k_cu_81cca7bc_29454cute7productE:
	.zero		1
	.type		_ZN39_INTERNAL_a9e30f0a_4_k_cu_81cca7bc_29454cuda3std3__45__cpo3endE,@object
	.size		_ZN39_INTERNAL_a9e30f0a_4_k_cu_81cca7bc_29454cuda3std3__45__cpo3endE,(_ZN39_INTERNAL_a9e30f0a_4_k_cu_81cca7bc_29454cuda3std3__419piecewise_constructE - _ZN39_INTERNAL_a9e30f0a_4_k_cu_81cca7bc_29454cuda3std3__45__cpo3endE)
_ZN39_INTERNAL_a9e30f0a_4_k_cu_81cca7bc_29454cuda3std3__45__cpo3endE:
	.zero		1
	.type		_ZN39_INTERNAL_a9e30f0a_4_k_cu_81cca7bc_29454cuda3std3__419piecewise_constructE,@object
	.size		_ZN39_INTERNAL_a9e30f0a_4_k_cu_81cca7bc_29454cuda3std3__419piecewise_constructE,(_ZN39_INTERNAL_a9e30f0a_4_k_cu_81cca7bc_29454cuda3std3__45__cpo4cendE - _ZN39_INTERNAL_a9e30f0a_4_k_cu_81cca7bc_29454cuda3std3__419piecewise_constructE)
_ZN39_INTERNAL_a9e30f0a_4_k_cu_81cca7bc_29454cuda3std3__419piecewise_constructE:
	.zero		1
	.type		_ZN39_INTERNAL_a9e30f0a_4_k_cu_81cca7bc_29454cuda3std3__45__cpo4cendE,@object
	.size		_ZN39_INTERNAL_a9e30f0a_4_k_cu_81cca7bc_29454cuda3std3__45__cpo4cendE,(_ZN39_INTERNAL_a9e30f0a_4_k_cu_81cca7bc_29454cuda3std6ranges3__45__cpo4swapE - _ZN39_INTERNAL_a9e30f0a_4_k_cu_81cca7bc_29454cuda3std3__45__cpo4cendE)
_ZN39_INTERNAL_a9e30f0a_4_k_cu_81cca7bc_29454cuda3std3__45__cpo4cendE:
	.zero		1
	.type		_ZN39_INTERNAL_a9e30f0a_4_k_cu_81cca7bc_29454cuda3std6ranges3__45__cpo4swapE,@object
	.size		_ZN39_INTERNAL_a9e30f0a_4_k_cu_81cca7bc_29454cuda3std6ranges3__45__cpo4swapE,(.L_7 - _ZN39_INTERNAL_a9e30f0a_4_k_cu_81cca7bc_29454cuda3std6ranges3__45__cpo4swapE)
_ZN39_INTERNAL_a9e30f0a_4_k_cu_81cca7bc_29454cuda3std6ranges3__45__cpo4swapE:
	.zero		1
.L_7:


//--------------------- .nv.constant0._ZN7cutlass13device_kernelINS_4conv6kernel13ConvUniversalINS1_16ConvProblemShapeILNS1_8OperatorE0ELi3EEENS1_10collective14CollectiveConvINS1_46MainloopSm90TmaGmmaWarpSpecializedImplicitGemmILS5_0ELi14ELi3EN4cute5tupleIJNSA_1CILi2EEENSC_ILi1EEESE_EEENS1_36KernelImplicitTmaWarpSpecializedSm90ELi1EEENSB_IJNSC_ILi128EEESI_NSB_IJNSC_ILi32EEEEEEEEENS_6half_tESM_NSA_8TiledMMAINSA_8MMA_AtomIJNSA_4SM904GMMA26MMA_64x128x16_F32F16F16_SSILNSQ_5MajorE0ELSS_0ELNSQ_7ScaleInE1ELST_1EEEEEENSA_6LayoutINSB_IJSE_SE_SE_EEENSB_IJNSC_ILi0EEESY_SY_EEEEENSB_IJNSA_10UnderscoreES11_S11_EEEEENS7_6detail26Sm90ImplicitGemmTileTraitsINSA_20SM90_TMA_LOAD_IM2COLENSA_14ComposedLayoutINSA_7SwizzleILi2ELi4ELi3EEENSA_18smem_ptr_flag_bitsILi16EEENSW_INSB_IJNSB_IJNSC_ILi8EEENSC_ILi16EEEEEENSB_IJSJ_SE_EEENSB_IJSE_NSC_ILi14EEEEEEEEENSB_IJNSB_IJSJ_NSC_ILi256EEEEEENSB_IJSE_SY_EEENSB_IJSY_NSC_ILi4096EEEEEEEEEEEEEvEENS15_INSA_23SM90_TMA_LOAD_MULTICASTES1Q_vEEEENS_8epilogue10collective6detail29Sm90TmaWarpSpecializedAdapterINS1W_15DefaultEpilogueISM_NSB_IJNSB_IJllllEEESE_SY_EEES21_NS1V_6thread17LinearCombinationISM_Li1EffLNS22_9ScaleType4KindE0ELNS_15FloatRoundStyleE2ESM_EENS_4gemm15EpilogueDefaultEEEEEvvEEEEvNT_6ParamsE --------------------------
	.section	.nv.constant0._ZN7cutlass13device_kernelINS_4conv6kernel13ConvUniversalINS1_16ConvProblemShapeILNS1_8OperatorE0ELi3EEENS1_10collective14CollectiveConvINS1_46MainloopSm90TmaGmmaWarpSpecializedImplicitGemmILS5_0ELi14ELi3EN4cute5tupleIJNSA_1CILi2EEENSC_ILi1EEESE_EEENS1_36KernelImplicitTmaWarpSpecializedSm90ELi1EEENSB_IJNSC_ILi128EEESI_NSB_IJNSC_ILi32EEEEEEEEENS_6half_tESM_NSA_8TiledMMAINSA_8MMA_AtomIJNSA_4SM904GMMA26MMA_64x128x16_F32F16F16_SSILNSQ_5MajorE0ELSS_0ELNSQ_7ScaleInE1ELST_1EEEEEENSA_6LayoutINSB_IJSE_SE_SE_EEENSB_IJNSC_ILi0EEESY_SY_EEEEENSB_IJNSA_10UnderscoreES11_S11_EEEEENS7_6detail26Sm90ImplicitGemmTileTraitsINSA_20SM90_TMA_LOAD_IM2COLENSA_14ComposedLayoutINSA_7SwizzleILi2ELi4ELi3EEENSA_18smem_ptr_flag_bitsILi16EEENSW_INSB_IJNSB_IJNSC_ILi8EEENSC_ILi16EEEEEENSB_IJSJ_SE_EEENSB_IJSE_NSC_ILi14EEEEEEEEENSB_IJNSB_IJSJ_NSC_ILi256EEEEEENSB_IJSE_SY_EEENSB_IJSY_NSC_ILi4096EEEEEEEEEEEEEvEENS15_INSA_23SM90_TMA_LOAD_MULTICASTES1Q_vEEEENS_8epilogue10collective6detail29Sm90TmaWarpSpecializedAdapterINS1W_15DefaultEpilogueISM_NSB_IJNSB_IJllllEEESE_SY_EEES21_NS1V_6thread17LinearCombinationISM_Li1EffLNS22_9ScaleType4KindE0ELNS_15FloatRoundStyleE2ESM_EENS_4gemm15EpilogueDefaultEEEEEvvEEEEvNT_6ParamsE,"a",@progbits
	.sectionflags	@""
	.align	4
.nv.constant0._ZN7cutlass13device_kernelINS_4conv6kernel13ConvUniversalINS1_16ConvProblemShapeILNS1_8OperatorE0ELi3EEENS1_10collective14CollectiveConvINS1_46MainloopSm90TmaGmmaWarpSpecializedImplicitGemmILS5_0ELi14ELi3EN4cute5tupleIJNSA_1CILi2EEENSC_ILi1EEESE_EEENS1_36KernelImplicitTmaWarpSpecializedSm90ELi1EEENSB_IJNSC_ILi128EEESI_NSB_IJNSC_ILi32EEEEEEEEENS_6half_tESM_NSA_8TiledMMAINSA_8MMA_AtomIJNSA_4SM904GMMA26MMA_64x128x16_F32F16F16_SSILNSQ_5MajorE0ELSS_0ELNSQ_7ScaleInE1ELST_1EEEEEENSA_6LayoutINSB_IJSE_SE_SE_EEENSB_IJNSC_ILi0EEESY_SY_EEEEENSB_IJNSA_10UnderscoreES11_S11_EEEEENS7_6detail26Sm90ImplicitGemmTileTraitsINSA_20SM90_TMA_LOAD_IM2COLENSA_14ComposedLayoutINSA_7SwizzleILi2ELi4ELi3EEENSA_18smem_ptr_flag_bitsILi16EEENSW_INSB_IJNSB_IJNSC_ILi8EEENSC_ILi16EEEEEENSB_IJSJ_SE_EEENSB_IJSE_NSC_ILi14EEEEEEEEENSB_IJNSB_IJSJ_NSC_ILi256EEEEEENSB_IJSE_SY_EEENSB_IJSY_NSC_ILi4096EEEEEEEEEEEEEvEENS15_INSA_23SM90_TMA_LOAD_MULTICASTES1Q_vEEEENS_8epilogue10collective6detail29Sm90TmaWarpSpecializedAdapterINS1W_15DefaultEpilogueISM_NSB_IJNSB_IJllllEEESE_SY_EEES21_NS1V_6thread17LinearCombinationISM_Li1EffLNS22_9ScaleType4KindE0ELNS_15FloatRoundStyleE2ESM_EENS_4gemm15EpilogueDefaultEEEEEvvEEEEvNT_6ParamsE:
	.zero		1664


//--------------------- SYMBOLS --------------------------

	.type		.nv.reservedSmem.offset0,@object
	.size		.nv.reservedSmem.offset0,0x4
